//
// Generated by NVIDIA NVVM Compiler
//
// Compiler Build ID: CL-36424714
// Cuda compilation tools, release 13.0, V13.0.88
// Based on NVVM 20.0.0
//

.version 9.0
.target sm_100
.address_size 64

	// .globl	_Z8sgemm_V1PfS_S_iii
// _ZZ8sgemm_V1PfS_S_iiiE3s_a has been demoted
// _ZZ8sgemm_V1PfS_S_iiiE3s_b has been demoted

.visible .entry _Z8sgemm_V1PfS_S_iii(
	.param .u64 .ptr .align 1 _Z8sgemm_V1PfS_S_iii_param_0,
	.param .u64 .ptr .align 1 _Z8sgemm_V1PfS_S_iii_param_1,
	.param .u64 .ptr .align 1 _Z8sgemm_V1PfS_S_iii_param_2,
	.param .u32 _Z8sgemm_V1PfS_S_iii_param_3,
	.param .u32 _Z8sgemm_V1PfS_S_iii_param_4,
	.param .u32 _Z8sgemm_V1PfS_S_iii_param_5
)
{
	.reg .pred 	%p<3>;
	.reg .b32 	%r<66>;
	.reg .b32 	%f<907>;
	.reg .b64 	%rd<24>;
	// demoted variable
	.shared .align 4 .b8 _ZZ8sgemm_V1PfS_S_iiiE3s_a[4096];
	// demoted variable
	.shared .align 4 .b8 _ZZ8sgemm_V1PfS_S_iiiE3s_b[4096];
	ld.param.u32 	%r17, [_Z8sgemm_V1PfS_S_iii_param_5];
	mov.u32 	%r18, %ctaid.x;
	mov.u32 	%r19, %ctaid.y;
	mov.u32 	%r1, %tid.x;
	mov.u32 	%r2, %tid.y;
	shl.b32 	%r3, %r19, 7;
	shl.b32 	%r4, %r18, 7;
	setp.lt.s32 	%p1, %r17, 1;
	mov.f32 	%f843, 0f00000000;
	mov.f32 	%f844, %f843;
	mov.f32 	%f845, %f843;
	mov.f32 	%f846, %f843;
	mov.f32 	%f847, %f843;
	mov.f32 	%f848, %f843;
	mov.f32 	%f849, %f843;
	mov.f32 	%f850, %f843;
	mov.f32 	%f851, %f843;
	mov.f32 	%f852, %f843;
	mov.f32 	%f853, %f843;
	mov.f32 	%f854, %f843;
	mov.f32 	%f855, %f843;
	mov.f32 	%f856, %f843;
	mov.f32 	%f857, %f843;
	mov.f32 	%f858, %f843;
	mov.f32 	%f859, %f843;
	mov.f32 	%f860, %f843;
	mov.f32 	%f861, %f843;
	mov.f32 	%f862, %f843;
	mov.f32 	%f863, %f843;
	mov.f32 	%f864, %f843;
	mov.f32 	%f865, %f843;
	mov.f32 	%f866, %f843;
	mov.f32 	%f867, %f843;
	mov.f32 	%f868, %f843;
	mov.f32 	%f869, %f843;
	mov.f32 	%f870, %f843;
	mov.f32 	%f871, %f843;
	mov.f32 	%f872, %f843;
	mov.f32 	%f873, %f843;
	mov.f32 	%f874, %f843;
	mov.f32 	%f875, %f843;
	mov.f32 	%f876, %f843;
	mov.f32 	%f877, %f843;
	mov.f32 	%f878, %f843;
	mov.f32 	%f879, %f843;
	mov.f32 	%f880, %f843;
	mov.f32 	%f881, %f843;
	mov.f32 	%f882, %f843;
	mov.f32 	%f883, %f843;
	mov.f32 	%f884, %f843;
	mov.f32 	%f885, %f843;
	mov.f32 	%f886, %f843;
	mov.f32 	%f887, %f843;
	mov.f32 	%f888, %f843;
	mov.f32 	%f889, %f843;
	mov.f32 	%f890, %f843;
	mov.f32 	%f891, %f843;
	mov.f32 	%f892, %f843;
	mov.f32 	%f893, %f843;
	mov.f32 	%f894, %f843;
	mov.f32 	%f895, %f843;
	mov.f32 	%f896, %f843;
	mov.f32 	%f897, %f843;
	mov.f32 	%f898, %f843;
	mov.f32 	%f899, %f843;
	mov.f32 	%f900, %f843;
	mov.f32 	%f901, %f843;
	mov.f32 	%f902, %f843;
	mov.f32 	%f903, %f843;
	mov.f32 	%f904, %f843;
	mov.f32 	%f905, %f843;
	mov.f32 	%f906, %f843;
	@%p1 bra 	$L__BB0_3;
	ld.param.u32 	%r60, [_Z8sgemm_V1PfS_S_iii_param_4];
	mov.u32 	%r20, %ntid.x;
	mad.lo.s32 	%r21, %r2, %r20, %r1;
	shr.u32 	%r22, %r21, 1;
	shl.b32 	%r23, %r21, 2;
	shr.u32 	%r24, %r21, 5;
	and.b32  	%r25, %r23, 124;
	add.s32 	%r26, %r17, 7;
	shr.u32 	%r27, %r26, 3;
	and.b32  	%r28, %r23, 4;
	add.s32 	%r29, %r3, %r22;
	shl.b32 	%r30, %r22, 5;
	mov.u32 	%r31, _ZZ8sgemm_V1PfS_S_iiiE3s_a;
	add.s32 	%r32, %r31, %r30;
	shl.b32 	%r33, %r21, 4;
	and.b32  	%r34, %r33, 16;
	add.s32 	%r5, %r32, %r34;
	shl.b32 	%r35, %r24, 9;
	mov.u32 	%r36, _ZZ8sgemm_V1PfS_S_iiiE3s_b;
	add.s32 	%r37, %r36, %r35;
	and.b32  	%r38, %r33, 496;
	add.s32 	%r6, %r37, %r38;
	neg.s32 	%r65, %r27;
	mad.lo.s32 	%r64, %r17, %r29, %r28;
	mad.lo.s32 	%r39, %r60, %r24, %r4;
	add.s32 	%r63, %r39, %r25;
	mov.f32 	%f843, 0f00000000;
$L__BB0_2:
	ld.param.u32 	%r61, [_Z8sgemm_V1PfS_S_iii_param_4];
	ld.param.u64 	%rd22, [_Z8sgemm_V1PfS_S_iii_param_1];
	ld.param.u64 	%rd21, [_Z8sgemm_V1PfS_S_iii_param_0];
	mul.wide.s32 	%rd4, %r64, 4;
	cvta.to.global.u64 	%rd5, %rd21;
	add.s64 	%rd6, %rd5, %rd4;
	ld.global.nc.v4.f32 	{%f195, %f196, %f197, %f198}, [%rd6];
	st.shared.v4.f32 	[%r5], {%f195, %f196, %f197, %f198};
	cvta.to.global.u64 	%rd7, %rd22;
	mul.wide.s32 	%rd8, %r63, 4;
	add.s64 	%rd9, %rd7, %rd8;
	ld.global.nc.v4.f32 	{%f199, %f200, %f201, %f202}, [%rd9];
	st.shared.v4.f32 	[%r6], {%f199, %f200, %f201, %f202};
	bar.sync 	0;
	mov.u32 	%r40, %tid.y;
	shl.b32 	%r41, %r40, 8;
	mov.u32 	%r42, _ZZ8sgemm_V1PfS_S_iiiE3s_a;
	add.s32 	%r43, %r42, %r41;
	ld.shared.f32 	%f203, [%r43];
	mov.u32 	%r44, %tid.x;
	shl.b32 	%r45, %r44, 5;
	mov.u32 	%r46, _ZZ8sgemm_V1PfS_S_iiiE3s_b;
	add.s32 	%r47, %r46, %r45;
	ld.shared.f32 	%f204, [%r47];
	fma.rn.f32 	%f205, %f203, %f204, %f906;
	ld.shared.f32 	%f206, [%r47+4];
	fma.rn.f32 	%f207, %f203, %f206, %f905;
	ld.shared.f32 	%f208, [%r47+8];
	fma.rn.f32 	%f209, %f203, %f208, %f904;
	ld.shared.f32 	%f210, [%r47+12];
	fma.rn.f32 	%f211, %f203, %f210, %f903;
	ld.shared.f32 	%f212, [%r47+16];
	fma.rn.f32 	%f213, %f203, %f212, %f902;
	ld.shared.f32 	%f214, [%r47+20];
	fma.rn.f32 	%f215, %f203, %f214, %f901;
	ld.shared.f32 	%f216, [%r47+24];
	fma.rn.f32 	%f217, %f203, %f216, %f900;
	ld.shared.f32 	%f218, [%r47+28];
	fma.rn.f32 	%f219, %f203, %f218, %f899;
	ld.shared.f32 	%f220, [%r43+32];
	fma.rn.f32 	%f221, %f220, %f204, %f898;
	fma.rn.f32 	%f222, %f220, %f206, %f897;
	fma.rn.f32 	%f223, %f220, %f208, %f896;
	fma.rn.f32 	%f224, %f220, %f210, %f895;
	fma.rn.f32 	%f225, %f220, %f212, %f894;
	fma.rn.f32 	%f226, %f220, %f214, %f893;
	fma.rn.f32 	%f227, %f220, %f216, %f892;
	fma.rn.f32 	%f228, %f220, %f218, %f891;
	ld.shared.f32 	%f229, [%r43+64];
	fma.rn.f32 	%f230, %f229, %f204, %f890;
	fma.rn.f32 	%f231, %f229, %f206, %f889;
	fma.rn.f32 	%f232, %f229, %f208, %f888;
	fma.rn.f32 	%f233, %f229, %f210, %f887;
	fma.rn.f32 	%f234, %f229, %f212, %f886;
	fma.rn.f32 	%f235, %f229, %f214, %f885;
	fma.rn.f32 	%f236, %f229, %f216, %f884;
	fma.rn.f32 	%f237, %f229, %f218, %f883;
	ld.shared.f32 	%f238, [%r43+96];
	fma.rn.f32 	%f239, %f238, %f204, %f882;
	fma.rn.f32 	%f240, %f238, %f206, %f881;
	fma.rn.f32 	%f241, %f238, %f208, %f880;
	fma.rn.f32 	%f242, %f238, %f210, %f879;
	fma.rn.f32 	%f243, %f238, %f212, %f878;
	fma.rn.f32 	%f244, %f238, %f214, %f877;
	fma.rn.f32 	%f245, %f238, %f216, %f876;
	fma.rn.f32 	%f246, %f238, %f218, %f875;
	ld.shared.f32 	%f247, [%r43+128];
	fma.rn.f32 	%f248, %f247, %f204, %f874;
	fma.rn.f32 	%f249, %f247, %f206, %f873;
	fma.rn.f32 	%f250, %f247, %f208, %f872;
	fma.rn.f32 	%f251, %f247, %f210, %f871;
	fma.rn.f32 	%f252, %f247, %f212, %f870;
	fma.rn.f32 	%f253, %f247, %f214, %f869;
	fma.rn.f32 	%f254, %f247, %f216, %f868;
	fma.rn.f32 	%f255, %f247, %f218, %f867;
	ld.shared.f32 	%f256, [%r43+160];
	fma.rn.f32 	%f257, %f256, %f204, %f866;
	fma.rn.f32 	%f258, %f256, %f206, %f865;
	fma.rn.f32 	%f259, %f256, %f208, %f864;
	fma.rn.f32 	%f260, %f256, %f210, %f863;
	fma.rn.f32 	%f261, %f256, %f212, %f862;
	fma.rn.f32 	%f262, %f256, %f214, %f861;
	fma.rn.f32 	%f263, %f256, %f216, %f860;
	fma.rn.f32 	%f264, %f256, %f218, %f859;
	ld.shared.f32 	%f265, [%r43+192];
	fma.rn.f32 	%f266, %f265, %f204, %f858;
	fma.rn.f32 	%f267, %f265, %f206, %f857;
	fma.rn.f32 	%f268, %f265, %f208, %f856;
	fma.rn.f32 	%f269, %f265, %f210, %f855;
	fma.rn.f32 	%f270, %f265, %f212, %f854;
	fma.rn.f32 	%f271, %f265, %f214, %f853;
	fma.rn.f32 	%f272, %f265, %f216, %f852;
	fma.rn.f32 	%f273, %f265, %f218, %f851;
	ld.shared.f32 	%f274, [%r43+224];
	fma.rn.f32 	%f275, %f274, %f204, %f850;
	fma.rn.f32 	%f276, %f274, %f206, %f849;
	fma.rn.f32 	%f277, %f274, %f208, %f848;
	fma.rn.f32 	%f278, %f274, %f210, %f847;
	fma.rn.f32 	%f279, %f274, %f212, %f846;
	fma.rn.f32 	%f280, %f274, %f214, %f845;
	fma.rn.f32 	%f281, %f274, %f216, %f844;
	fma.rn.f32 	%f282, %f274, %f218, %f843;
	ld.shared.f32 	%f283, [%r43+4];
	ld.shared.f32 	%f284, [%r47+512];
	fma.rn.f32 	%f285, %f283, %f284, %f205;
	ld.shared.f32 	%f286, [%r47+516];
	fma.rn.f32 	%f287, %f283, %f286, %f207;
	ld.shared.f32 	%f288, [%r47+520];
	fma.rn.f32 	%f289, %f283, %f288, %f209;
	ld.shared.f32 	%f290, [%r47+524];
	fma.rn.f32 	%f291, %f283, %f290, %f211;
	ld.shared.f32 	%f292, [%r47+528];
	fma.rn.f32 	%f293, %f283, %f292, %f213;
	ld.shared.f32 	%f294, [%r47+532];
	fma.rn.f32 	%f295, %f283, %f294, %f215;
	ld.shared.f32 	%f296, [%r47+536];
	fma.rn.f32 	%f297, %f283, %f296, %f217;
	ld.shared.f32 	%f298, [%r47+540];
	fma.rn.f32 	%f299, %f283, %f298, %f219;
	ld.shared.f32 	%f300, [%r43+36];
	fma.rn.f32 	%f301, %f300, %f284, %f221;
	fma.rn.f32 	%f302, %f300, %f286, %f222;
	fma.rn.f32 	%f303, %f300, %f288, %f223;
	fma.rn.f32 	%f304, %f300, %f290, %f224;
	fma.rn.f32 	%f305, %f300, %f292, %f225;
	fma.rn.f32 	%f306, %f300, %f294, %f226;
	fma.rn.f32 	%f307, %f300, %f296, %f227;
	fma.rn.f32 	%f308, %f300, %f298, %f228;
	ld.shared.f32 	%f309, [%r43+68];
	fma.rn.f32 	%f310, %f309, %f284, %f230;
	fma.rn.f32 	%f311, %f309, %f286, %f231;
	fma.rn.f32 	%f312, %f309, %f288, %f232;
	fma.rn.f32 	%f313, %f309, %f290, %f233;
	fma.rn.f32 	%f314, %f309, %f292, %f234;
	fma.rn.f32 	%f315, %f309, %f294, %f235;
	fma.rn.f32 	%f316, %f309, %f296, %f236;
	fma.rn.f32 	%f317, %f309, %f298, %f237;
	ld.shared.f32 	%f318, [%r43+100];
	fma.rn.f32 	%f319, %f318, %f284, %f239;
	fma.rn.f32 	%f320, %f318, %f286, %f240;
	fma.rn.f32 	%f321, %f318, %f288, %f241;
	fma.rn.f32 	%f322, %f318, %f290, %f242;
	fma.rn.f32 	%f323, %f318, %f292, %f243;
	fma.rn.f32 	%f324, %f318, %f294, %f244;
	fma.rn.f32 	%f325, %f318, %f296, %f245;
	fma.rn.f32 	%f326, %f318, %f298, %f246;
	ld.shared.f32 	%f327, [%r43+132];
	fma.rn.f32 	%f328, %f327, %f284, %f248;
	fma.rn.f32 	%f329, %f327, %f286, %f249;
	fma.rn.f32 	%f330, %f327, %f288, %f250;
	fma.rn.f32 	%f331, %f327, %f290, %f251;
	fma.rn.f32 	%f332, %f327, %f292, %f252;
	fma.rn.f32 	%f333, %f327, %f294, %f253;
	fma.rn.f32 	%f334, %f327, %f296, %f254;
	fma.rn.f32 	%f335, %f327, %f298, %f255;
	ld.shared.f32 	%f336, [%r43+164];
	fma.rn.f32 	%f337, %f336, %f284, %f257;
	fma.rn.f32 	%f338, %f336, %f286, %f258;
	fma.rn.f32 	%f339, %f336, %f288, %f259;
	fma.rn.f32 	%f340, %f336, %f290, %f260;
	fma.rn.f32 	%f341, %f336, %f292, %f261;
	fma.rn.f32 	%f342, %f336, %f294, %f262;
	fma.rn.f32 	%f343, %f336, %f296, %f263;
	fma.rn.f32 	%f344, %f336, %f298, %f264;
	ld.shared.f32 	%f345, [%r43+196];
	fma.rn.f32 	%f346, %f345, %f284, %f266;
	fma.rn.f32 	%f347, %f345, %f286, %f267;
	fma.rn.f32 	%f348, %f345, %f288, %f268;
	fma.rn.f32 	%f349, %f345, %f290, %f269;
	fma.rn.f32 	%f350, %f345, %f292, %f270;
	fma.rn.f32 	%f351, %f345, %f294, %f271;
	fma.rn.f32 	%f352, %f345, %f296, %f272;
	fma.rn.f32 	%f353, %f345, %f298, %f273;
	ld.shared.f32 	%f354, [%r43+228];
	fma.rn.f32 	%f355, %f354, %f284, %f275;
	fma.rn.f32 	%f356, %f354, %f286, %f276;
	fma.rn.f32 	%f357, %f354, %f288, %f277;
	fma.rn.f32 	%f358, %f354, %f290, %f278;
	fma.rn.f32 	%f359, %f354, %f292, %f279;
	fma.rn.f32 	%f360, %f354, %f294, %f280;
	fma.rn.f32 	%f361, %f354, %f296, %f281;
	fma.rn.f32 	%f362, %f354, %f298, %f282;
	ld.shared.f32 	%f363, [%r43+8];
	ld.shared.f32 	%f364, [%r47+1024];
	fma.rn.f32 	%f365, %f363, %f364, %f285;
	ld.shared.f32 	%f366, [%r47+1028];
	fma.rn.f32 	%f367, %f363, %f366, %f287;
	ld.shared.f32 	%f368, [%r47+1032];
	fma.rn.f32 	%f369, %f363, %f368, %f289;
	ld.shared.f32 	%f370, [%r47+1036];
	fma.rn.f32 	%f371, %f363, %f370, %f291;
	ld.shared.f32 	%f372, [%r47+1040];
	fma.rn.f32 	%f373, %f363, %f372, %f293;
	ld.shared.f32 	%f374, [%r47+1044];
	fma.rn.f32 	%f375, %f363, %f374, %f295;
	ld.shared.f32 	%f376, [%r47+1048];
	fma.rn.f32 	%f377, %f363, %f376, %f297;
	ld.shared.f32 	%f378, [%r47+1052];
	fma.rn.f32 	%f379, %f363, %f378, %f299;
	ld.shared.f32 	%f380, [%r43+40];
	fma.rn.f32 	%f381, %f380, %f364, %f301;
	fma.rn.f32 	%f382, %f380, %f366, %f302;
	fma.rn.f32 	%f383, %f380, %f368, %f303;
	fma.rn.f32 	%f384, %f380, %f370, %f304;
	fma.rn.f32 	%f385, %f380, %f372, %f305;
	fma.rn.f32 	%f386, %f380, %f374, %f306;
	fma.rn.f32 	%f387, %f380, %f376, %f307;
	fma.rn.f32 	%f388, %f380, %f378, %f308;
	ld.shared.f32 	%f389, [%r43+72];
	fma.rn.f32 	%f390, %f389, %f364, %f310;
	fma.rn.f32 	%f391, %f389, %f366, %f311;
	fma.rn.f32 	%f392, %f389, %f368, %f312;
	fma.rn.f32 	%f393, %f389, %f370, %f313;
	fma.rn.f32 	%f394, %f389, %f372, %f314;
	fma.rn.f32 	%f395, %f389, %f374, %f315;
	fma.rn.f32 	%f396, %f389, %f376, %f316;
	fma.rn.f32 	%f397, %f389, %f378, %f317;
	ld.shared.f32 	%f398, [%r43+104];
	fma.rn.f32 	%f399, %f398, %f364, %f319;
	fma.rn.f32 	%f400, %f398, %f366, %f320;
	fma.rn.f32 	%f401, %f398, %f368, %f321;
	fma.rn.f32 	%f402, %f398, %f370, %f322;
	fma.rn.f32 	%f403, %f398, %f372, %f323;
	fma.rn.f32 	%f404, %f398, %f374, %f324;
	fma.rn.f32 	%f405, %f398, %f376, %f325;
	fma.rn.f32 	%f406, %f398, %f378, %f326;
	ld.shared.f32 	%f407, [%r43+136];
	fma.rn.f32 	%f408, %f407, %f364, %f328;
	fma.rn.f32 	%f409, %f407, %f366, %f329;
	fma.rn.f32 	%f410, %f407, %f368, %f330;
	fma.rn.f32 	%f411, %f407, %f370, %f331;
	fma.rn.f32 	%f412, %f407, %f372, %f332;
	fma.rn.f32 	%f413, %f407, %f374, %f333;
	fma.rn.f32 	%f414, %f407, %f376, %f334;
	fma.rn.f32 	%f415, %f407, %f378, %f335;
	ld.shared.f32 	%f416, [%r43+168];
	fma.rn.f32 	%f417, %f416, %f364, %f337;
	fma.rn.f32 	%f418, %f416, %f366, %f338;
	fma.rn.f32 	%f419, %f416, %f368, %f339;
	fma.rn.f32 	%f420, %f416, %f370, %f340;
	fma.rn.f32 	%f421, %f416, %f372, %f341;
	fma.rn.f32 	%f422, %f416, %f374, %f342;
	fma.rn.f32 	%f423, %f416, %f376, %f343;
	fma.rn.f32 	%f424, %f416, %f378, %f344;
	ld.shared.f32 	%f425, [%r43+200];
	fma.rn.f32 	%f426, %f425, %f364, %f346;
	fma.rn.f32 	%f427, %f425, %f366, %f347;
	fma.rn.f32 	%f428, %f425, %f368, %f348;
	fma.rn.f32 	%f429, %f425, %f370, %f349;
	fma.rn.f32 	%f430, %f425, %f372, %f350;
	fma.rn.f32 	%f431, %f425, %f374, %f351;
	fma.rn.f32 	%f432, %f425, %f376, %f352;
	fma.rn.f32 	%f433, %f425, %f378, %f353;
	ld.shared.f32 	%f434, [%r43+232];
	fma.rn.f32 	%f435, %f434, %f364, %f355;
	fma.rn.f32 	%f436, %f434, %f366, %f356;
	fma.rn.f32 	%f437, %f434, %f368, %f357;
	fma.rn.f32 	%f438, %f434, %f370, %f358;
	fma.rn.f32 	%f439, %f434, %f372, %f359;
	fma.rn.f32 	%f440, %f434, %f374, %f360;
	fma.rn.f32 	%f441, %f434, %f376, %f361;
	fma.rn.f32 	%f442, %f434, %f378, %f362;
	ld.shared.f32 	%f443, [%r43+12];
	ld.shared.f32 	%f444, [%r47+1536];
	fma.rn.f32 	%f445, %f443, %f444, %f365;
	ld.shared.f32 	%f446, [%r47+1540];
	fma.rn.f32 	%f447, %f443, %f446, %f367;
	ld.shared.f32 	%f448, [%r47+1544];
	fma.rn.f32 	%f449, %f443, %f448, %f369;
	ld.shared.f32 	%f450, [%r47+1548];
	fma.rn.f32 	%f451, %f443, %f450, %f371;
	ld.shared.f32 	%f452, [%r47+1552];
	fma.rn.f32 	%f453, %f443, %f452, %f373;
	ld.shared.f32 	%f454, [%r47+1556];
	fma.rn.f32 	%f455, %f443, %f454, %f375;
	ld.shared.f32 	%f456, [%r47+1560];
	fma.rn.f32 	%f457, %f443, %f456, %f377;
	ld.shared.f32 	%f458, [%r47+1564];
	fma.rn.f32 	%f459, %f443, %f458, %f379;
	ld.shared.f32 	%f460, [%r43+44];
	fma.rn.f32 	%f461, %f460, %f444, %f381;
	fma.rn.f32 	%f462, %f460, %f446, %f382;
	fma.rn.f32 	%f463, %f460, %f448, %f383;
	fma.rn.f32 	%f464, %f460, %f450, %f384;
	fma.rn.f32 	%f465, %f460, %f452, %f385;
	fma.rn.f32 	%f466, %f460, %f454, %f386;
	fma.rn.f32 	%f467, %f460, %f456, %f387;
	fma.rn.f32 	%f468, %f460, %f458, %f388;
	ld.shared.f32 	%f469, [%r43+76];
	fma.rn.f32 	%f470, %f469, %f444, %f390;
	fma.rn.f32 	%f471, %f469, %f446, %f391;
	fma.rn.f32 	%f472, %f469, %f448, %f392;
	fma.rn.f32 	%f473, %f469, %f450, %f393;
	fma.rn.f32 	%f474, %f469, %f452, %f394;
	fma.rn.f32 	%f475, %f469, %f454, %f395;
	fma.rn.f32 	%f476, %f469, %f456, %f396;
	fma.rn.f32 	%f477, %f469, %f458, %f397;
	ld.shared.f32 	%f478, [%r43+108];
	fma.rn.f32 	%f479, %f478, %f444, %f399;
	fma.rn.f32 	%f480, %f478, %f446, %f400;
	fma.rn.f32 	%f481, %f478, %f448, %f401;
	fma.rn.f32 	%f482, %f478, %f450, %f402;
	fma.rn.f32 	%f483, %f478, %f452, %f403;
	fma.rn.f32 	%f484, %f478, %f454, %f404;
	fma.rn.f32 	%f485, %f478, %f456, %f405;
	fma.rn.f32 	%f486, %f478, %f458, %f406;
	ld.shared.f32 	%f487, [%r43+140];
	fma.rn.f32 	%f488, %f487, %f444, %f408;
	fma.rn.f32 	%f489, %f487, %f446, %f409;
	fma.rn.f32 	%f490, %f487, %f448, %f410;
	fma.rn.f32 	%f491, %f487, %f450, %f411;
	fma.rn.f32 	%f492, %f487, %f452, %f412;
	fma.rn.f32 	%f493, %f487, %f454, %f413;
	fma.rn.f32 	%f494, %f487, %f456, %f414;
	fma.rn.f32 	%f495, %f487, %f458, %f415;
	ld.shared.f32 	%f496, [%r43+172];
	fma.rn.f32 	%f497, %f496, %f444, %f417;
	fma.rn.f32 	%f498, %f496, %f446, %f418;
	fma.rn.f32 	%f499, %f496, %f448, %f419;
	fma.rn.f32 	%f500, %f496, %f450, %f420;
	fma.rn.f32 	%f501, %f496, %f452, %f421;
	fma.rn.f32 	%f502, %f496, %f454, %f422;
	fma.rn.f32 	%f503, %f496, %f456, %f423;
	fma.rn.f32 	%f504, %f496, %f458, %f424;
	ld.shared.f32 	%f505, [%r43+204];
	fma.rn.f32 	%f506, %f505, %f444, %f426;
	fma.rn.f32 	%f507, %f505, %f446, %f427;
	fma.rn.f32 	%f508, %f505, %f448, %f428;
	fma.rn.f32 	%f509, %f505, %f450, %f429;
	fma.rn.f32 	%f510, %f505, %f452, %f430;
	fma.rn.f32 	%f511, %f505, %f454, %f431;
	fma.rn.f32 	%f512, %f505, %f456, %f432;
	fma.rn.f32 	%f513, %f505, %f458, %f433;
	ld.shared.f32 	%f514, [%r43+236];
	fma.rn.f32 	%f515, %f514, %f444, %f435;
	fma.rn.f32 	%f516, %f514, %f446, %f436;
	fma.rn.f32 	%f517, %f514, %f448, %f437;
	fma.rn.f32 	%f518, %f514, %f450, %f438;
	fma.rn.f32 	%f519, %f514, %f452, %f439;
	fma.rn.f32 	%f520, %f514, %f454, %f440;
	fma.rn.f32 	%f521, %f514, %f456, %f441;
	fma.rn.f32 	%f522, %f514, %f458, %f442;
	ld.shared.f32 	%f523, [%r43+16];
	ld.shared.f32 	%f524, [%r47+2048];
	fma.rn.f32 	%f525, %f523, %f524, %f445;
	ld.shared.f32 	%f526, [%r47+2052];
	fma.rn.f32 	%f527, %f523, %f526, %f447;
	ld.shared.f32 	%f528, [%r47+2056];
	fma.rn.f32 	%f529, %f523, %f528, %f449;
	ld.shared.f32 	%f530, [%r47+2060];
	fma.rn.f32 	%f531, %f523, %f530, %f451;
	ld.shared.f32 	%f532, [%r47+2064];
	fma.rn.f32 	%f533, %f523, %f532, %f453;
	ld.shared.f32 	%f534, [%r47+2068];
	fma.rn.f32 	%f535, %f523, %f534, %f455;
	ld.shared.f32 	%f536, [%r47+2072];
	fma.rn.f32 	%f537, %f523, %f536, %f457;
	ld.shared.f32 	%f538, [%r47+2076];
	fma.rn.f32 	%f539, %f523, %f538, %f459;
	ld.shared.f32 	%f540, [%r43+48];
	fma.rn.f32 	%f541, %f540, %f524, %f461;
	fma.rn.f32 	%f542, %f540, %f526, %f462;
	fma.rn.f32 	%f543, %f540, %f528, %f463;
	fma.rn.f32 	%f544, %f540, %f530, %f464;
	fma.rn.f32 	%f545, %f540, %f532, %f465;
	fma.rn.f32 	%f546, %f540, %f534, %f466;
	fma.rn.f32 	%f547, %f540, %f536, %f467;
	fma.rn.f32 	%f548, %f540, %f538, %f468;
	ld.shared.f32 	%f549, [%r43+80];
	fma.rn.f32 	%f550, %f549, %f524, %f470;
	fma.rn.f32 	%f551, %f549, %f526, %f471;
	fma.rn.f32 	%f552, %f549, %f528, %f472;
	fma.rn.f32 	%f553, %f549, %f530, %f473;
	fma.rn.f32 	%f554, %f549, %f532, %f474;
	fma.rn.f32 	%f555, %f549, %f534, %f475;
	fma.rn.f32 	%f556, %f549, %f536, %f476;
	fma.rn.f32 	%f557, %f549, %f538, %f477;
	ld.shared.f32 	%f558, [%r43+112];
	fma.rn.f32 	%f559, %f558, %f524, %f479;
	fma.rn.f32 	%f560, %f558, %f526, %f480;
	fma.rn.f32 	%f561, %f558, %f528, %f481;
	fma.rn.f32 	%f562, %f558, %f530, %f482;
	fma.rn.f32 	%f563, %f558, %f532, %f483;
	fma.rn.f32 	%f564, %f558, %f534, %f484;
	fma.rn.f32 	%f565, %f558, %f536, %f485;
	fma.rn.f32 	%f566, %f558, %f538, %f486;
	ld.shared.f32 	%f567, [%r43+144];
	fma.rn.f32 	%f568, %f567, %f524, %f488;
	fma.rn.f32 	%f569, %f567, %f526, %f489;
	fma.rn.f32 	%f570, %f567, %f528, %f490;
	fma.rn.f32 	%f571, %f567, %f530, %f491;
	fma.rn.f32 	%f572, %f567, %f532, %f492;
	fma.rn.f32 	%f573, %f567, %f534, %f493;
	fma.rn.f32 	%f574, %f567, %f536, %f494;
	fma.rn.f32 	%f575, %f567, %f538, %f495;
	ld.shared.f32 	%f576, [%r43+176];
	fma.rn.f32 	%f577, %f576, %f524, %f497;
	fma.rn.f32 	%f578, %f576, %f526, %f498;
	fma.rn.f32 	%f579, %f576, %f528, %f499;
	fma.rn.f32 	%f580, %f576, %f530, %f500;
	fma.rn.f32 	%f581, %f576, %f532, %f501;
	fma.rn.f32 	%f582, %f576, %f534, %f502;
	fma.rn.f32 	%f583, %f576, %f536, %f503;
	fma.rn.f32 	%f584, %f576, %f538, %f504;
	ld.shared.f32 	%f585, [%r43+208];
	fma.rn.f32 	%f586, %f585, %f524, %f506;
	fma.rn.f32 	%f587, %f585, %f526, %f507;
	fma.rn.f32 	%f588, %f585, %f528, %f508;
	fma.rn.f32 	%f589, %f585, %f530, %f509;
	fma.rn.f32 	%f590, %f585, %f532, %f510;
	fma.rn.f32 	%f591, %f585, %f534, %f511;
	fma.rn.f32 	%f592, %f585, %f536, %f512;
	fma.rn.f32 	%f593, %f585, %f538, %f513;
	ld.shared.f32 	%f594, [%r43+240];
	fma.rn.f32 	%f595, %f594, %f524, %f515;
	fma.rn.f32 	%f596, %f594, %f526, %f516;
	fma.rn.f32 	%f597, %f594, %f528, %f517;
	fma.rn.f32 	%f598, %f594, %f530, %f518;
	fma.rn.f32 	%f599, %f594, %f532, %f519;
	fma.rn.f32 	%f600, %f594, %f534, %f520;
	fma.rn.f32 	%f601, %f594, %f536, %f521;
	fma.rn.f32 	%f602, %f594, %f538, %f522;
	ld.shared.f32 	%f603, [%r43+20];
	ld.shared.f32 	%f604, [%r47+2560];
	fma.rn.f32 	%f605, %f603, %f604, %f525;
	ld.shared.f32 	%f606, [%r47+2564];
	fma.rn.f32 	%f607, %f603, %f606, %f527;
	ld.shared.f32 	%f608, [%r47+2568];
	fma.rn.f32 	%f609, %f603, %f608, %f529;
	ld.shared.f32 	%f610, [%r47+2572];
	fma.rn.f32 	%f611, %f603, %f610, %f531;
	ld.shared.f32 	%f612, [%r47+2576];
	fma.rn.f32 	%f613, %f603, %f612, %f533;
	ld.shared.f32 	%f614, [%r47+2580];
	fma.rn.f32 	%f615, %f603, %f614, %f535;
	ld.shared.f32 	%f616, [%r47+2584];
	fma.rn.f32 	%f617, %f603, %f616, %f537;
	ld.shared.f32 	%f618, [%r47+2588];
	fma.rn.f32 	%f619, %f603, %f618, %f539;
	ld.shared.f32 	%f620, [%r43+52];
	fma.rn.f32 	%f621, %f620, %f604, %f541;
	fma.rn.f32 	%f622, %f620, %f606, %f542;
	fma.rn.f32 	%f623, %f620, %f608, %f543;
	fma.rn.f32 	%f624, %f620, %f610, %f544;
	fma.rn.f32 	%f625, %f620, %f612, %f545;
	fma.rn.f32 	%f626, %f620, %f614, %f546;
	fma.rn.f32 	%f627, %f620, %f616, %f547;
	fma.rn.f32 	%f628, %f620, %f618, %f548;
	ld.shared.f32 	%f629, [%r43+84];
	fma.rn.f32 	%f630, %f629, %f604, %f550;
	fma.rn.f32 	%f631, %f629, %f606, %f551;
	fma.rn.f32 	%f632, %f629, %f608, %f552;
	fma.rn.f32 	%f633, %f629, %f610, %f553;
	fma.rn.f32 	%f634, %f629, %f612, %f554;
	fma.rn.f32 	%f635, %f629, %f614, %f555;
	fma.rn.f32 	%f636, %f629, %f616, %f556;
	fma.rn.f32 	%f637, %f629, %f618, %f557;
	ld.shared.f32 	%f638, [%r43+116];
	fma.rn.f32 	%f639, %f638, %f604, %f559;
	fma.rn.f32 	%f640, %f638, %f606, %f560;
	fma.rn.f32 	%f641, %f638, %f608, %f561;
	fma.rn.f32 	%f642, %f638, %f610, %f562;
	fma.rn.f32 	%f643, %f638, %f612, %f563;
	fma.rn.f32 	%f644, %f638, %f614, %f564;
	fma.rn.f32 	%f645, %f638, %f616, %f565;
	fma.rn.f32 	%f646, %f638, %f618, %f566;
	ld.shared.f32 	%f647, [%r43+148];
	fma.rn.f32 	%f648, %f647, %f604, %f568;
	fma.rn.f32 	%f649, %f647, %f606, %f569;
	fma.rn.f32 	%f650, %f647, %f608, %f570;
	fma.rn.f32 	%f651, %f647, %f610, %f571;
	fma.rn.f32 	%f652, %f647, %f612, %f572;
	fma.rn.f32 	%f653, %f647, %f614, %f573;
	fma.rn.f32 	%f654, %f647, %f616, %f574;
	fma.rn.f32 	%f655, %f647, %f618, %f575;
	ld.shared.f32 	%f656, [%r43+180];
	fma.rn.f32 	%f657, %f656, %f604, %f577;
	fma.rn.f32 	%f658, %f656, %f606, %f578;
	fma.rn.f32 	%f659, %f656, %f608, %f579;
	fma.rn.f32 	%f660, %f656, %f610, %f580;
	fma.rn.f32 	%f661, %f656, %f612, %f581;
	fma.rn.f32 	%f662, %f656, %f614, %f582;
	fma.rn.f32 	%f663, %f656, %f616, %f583;
	fma.rn.f32 	%f664, %f656, %f618, %f584;
	ld.shared.f32 	%f665, [%r43+212];
	fma.rn.f32 	%f666, %f665, %f604, %f586;
	fma.rn.f32 	%f667, %f665, %f606, %f587;
	fma.rn.f32 	%f668, %f665, %f608, %f588;
	fma.rn.f32 	%f669, %f665, %f610, %f589;
	fma.rn.f32 	%f670, %f665, %f612, %f590;
	fma.rn.f32 	%f671, %f665, %f614, %f591;
	fma.rn.f32 	%f672, %f665, %f616, %f592;
	fma.rn.f32 	%f673, %f665, %f618, %f593;
	ld.shared.f32 	%f674, [%r43+244];
	fma.rn.f32 	%f675, %f674, %f604, %f595;
	fma.rn.f32 	%f676, %f674, %f606, %f596;
	fma.rn.f32 	%f677, %f674, %f608, %f597;
	fma.rn.f32 	%f678, %f674, %f610, %f598;
	fma.rn.f32 	%f679, %f674, %f612, %f599;
	fma.rn.f32 	%f680, %f674, %f614, %f600;
	fma.rn.f32 	%f681, %f674, %f616, %f601;
	fma.rn.f32 	%f682, %f674, %f618, %f602;
	ld.shared.f32 	%f683, [%r43+24];
	ld.shared.f32 	%f684, [%r47+3072];
	fma.rn.f32 	%f685, %f683, %f684, %f605;
	ld.shared.f32 	%f686, [%r47+3076];
	fma.rn.f32 	%f687, %f683, %f686, %f607;
	ld.shared.f32 	%f688, [%r47+3080];
	fma.rn.f32 	%f689, %f683, %f688, %f609;
	ld.shared.f32 	%f690, [%r47+3084];
	fma.rn.f32 	%f691, %f683, %f690, %f611;
	ld.shared.f32 	%f692, [%r47+3088];
	fma.rn.f32 	%f693, %f683, %f692, %f613;
	ld.shared.f32 	%f694, [%r47+3092];
	fma.rn.f32 	%f695, %f683, %f694, %f615;
	ld.shared.f32 	%f696, [%r47+3096];
	fma.rn.f32 	%f697, %f683, %f696, %f617;
	ld.shared.f32 	%f698, [%r47+3100];
	fma.rn.f32 	%f699, %f683, %f698, %f619;
	ld.shared.f32 	%f700, [%r43+56];
	fma.rn.f32 	%f701, %f700, %f684, %f621;
	fma.rn.f32 	%f702, %f700, %f686, %f622;
	fma.rn.f32 	%f703, %f700, %f688, %f623;
	fma.rn.f32 	%f704, %f700, %f690, %f624;
	fma.rn.f32 	%f705, %f700, %f692, %f625;
	fma.rn.f32 	%f706, %f700, %f694, %f626;
	fma.rn.f32 	%f707, %f700, %f696, %f627;
	fma.rn.f32 	%f708, %f700, %f698, %f628;
	ld.shared.f32 	%f709, [%r43+88];
	fma.rn.f32 	%f710, %f709, %f684, %f630;
	fma.rn.f32 	%f711, %f709, %f686, %f631;
	fma.rn.f32 	%f712, %f709, %f688, %f632;
	fma.rn.f32 	%f713, %f709, %f690, %f633;
	fma.rn.f32 	%f714, %f709, %f692, %f634;
	fma.rn.f32 	%f715, %f709, %f694, %f635;
	fma.rn.f32 	%f716, %f709, %f696, %f636;
	fma.rn.f32 	%f717, %f709, %f698, %f637;
	ld.shared.f32 	%f718, [%r43+120];
	fma.rn.f32 	%f719, %f718, %f684, %f639;
	fma.rn.f32 	%f720, %f718, %f686, %f640;
	fma.rn.f32 	%f721, %f718, %f688, %f641;
	fma.rn.f32 	%f722, %f718, %f690, %f642;
	fma.rn.f32 	%f723, %f718, %f692, %f643;
	fma.rn.f32 	%f724, %f718, %f694, %f644;
	fma.rn.f32 	%f725, %f718, %f696, %f645;
	fma.rn.f32 	%f726, %f718, %f698, %f646;
	ld.shared.f32 	%f727, [%r43+152];
	fma.rn.f32 	%f728, %f727, %f684, %f648;
	fma.rn.f32 	%f729, %f727, %f686, %f649;
	fma.rn.f32 	%f730, %f727, %f688, %f650;
	fma.rn.f32 	%f731, %f727, %f690, %f651;
	fma.rn.f32 	%f732, %f727, %f692, %f652;
	fma.rn.f32 	%f733, %f727, %f694, %f653;
	fma.rn.f32 	%f734, %f727, %f696, %f654;
	fma.rn.f32 	%f735, %f727, %f698, %f655;
	ld.shared.f32 	%f736, [%r43+184];
	fma.rn.f32 	%f737, %f736, %f684, %f657;
	fma.rn.f32 	%f738, %f736, %f686, %f658;
	fma.rn.f32 	%f739, %f736, %f688, %f659;
	fma.rn.f32 	%f740, %f736, %f690, %f660;
	fma.rn.f32 	%f741, %f736, %f692, %f661;
	fma.rn.f32 	%f742, %f736, %f694, %f662;
	fma.rn.f32 	%f743, %f736, %f696, %f663;
	fma.rn.f32 	%f744, %f736, %f698, %f664;
	ld.shared.f32 	%f745, [%r43+216];
	fma.rn.f32 	%f746, %f745, %f684, %f666;
	fma.rn.f32 	%f747, %f745, %f686, %f667;
	fma.rn.f32 	%f748, %f745, %f688, %f668;
	fma.rn.f32 	%f749, %f745, %f690, %f669;
	fma.rn.f32 	%f750, %f745, %f692, %f670;
	fma.rn.f32 	%f751, %f745, %f694, %f671;
	fma.rn.f32 	%f752, %f745, %f696, %f672;
	fma.rn.f32 	%f753, %f745, %f698, %f673;
	ld.shared.f32 	%f754, [%r43+248];
	fma.rn.f32 	%f755, %f754, %f684, %f675;
	fma.rn.f32 	%f756, %f754, %f686, %f676;
	fma.rn.f32 	%f757, %f754, %f688, %f677;
	fma.rn.f32 	%f758, %f754, %f690, %f678;
	fma.rn.f32 	%f759, %f754, %f692, %f679;
	fma.rn.f32 	%f760, %f754, %f694, %f680;
	fma.rn.f32 	%f761, %f754, %f696, %f681;
	fma.rn.f32 	%f762, %f754, %f698, %f682;
	ld.shared.f32 	%f763, [%r43+28];
	ld.shared.f32 	%f764, [%r47+3584];
	fma.rn.f32 	%f906, %f763, %f764, %f685;
	ld.shared.f32 	%f765, [%r47+3588];
	fma.rn.f32 	%f905, %f763, %f765, %f687;
	ld.shared.f32 	%f766, [%r47+3592];
	fma.rn.f32 	%f904, %f763, %f766, %f689;
	ld.shared.f32 	%f767, [%r47+3596];
	fma.rn.f32 	%f903, %f763, %f767, %f691;
	ld.shared.f32 	%f768, [%r47+3600];
	fma.rn.f32 	%f902, %f763, %f768, %f693;
	ld.shared.f32 	%f769, [%r47+3604];
	fma.rn.f32 	%f901, %f763, %f769, %f695;
	ld.shared.f32 	%f770, [%r47+3608];
	fma.rn.f32 	%f900, %f763, %f770, %f697;
	ld.shared.f32 	%f771, [%r47+3612];
	fma.rn.f32 	%f899, %f763, %f771, %f699;
	ld.shared.f32 	%f772, [%r43+60];
	fma.rn.f32 	%f898, %f772, %f764, %f701;
	fma.rn.f32 	%f897, %f772, %f765, %f702;
	fma.rn.f32 	%f896, %f772, %f766, %f703;
	fma.rn.f32 	%f895, %f772, %f767, %f704;
	fma.rn.f32 	%f894, %f772, %f768, %f705;
	fma.rn.f32 	%f893, %f772, %f769, %f706;
	fma.rn.f32 	%f892, %f772, %f770, %f707;
	fma.rn.f32 	%f891, %f772, %f771, %f708;
	ld.shared.f32 	%f773, [%r43+92];
	fma.rn.f32 	%f890, %f773, %f764, %f710;
	fma.rn.f32 	%f889, %f773, %f765, %f711;
	fma.rn.f32 	%f888, %f773, %f766, %f712;
	fma.rn.f32 	%f887, %f773, %f767, %f713;
	fma.rn.f32 	%f886, %f773, %f768, %f714;
	fma.rn.f32 	%f885, %f773, %f769, %f715;
	fma.rn.f32 	%f884, %f773, %f770, %f716;
	fma.rn.f32 	%f883, %f773, %f771, %f717;
	ld.shared.f32 	%f774, [%r43+124];
	fma.rn.f32 	%f882, %f774, %f764, %f719;
	fma.rn.f32 	%f881, %f774, %f765, %f720;
	fma.rn.f32 	%f880, %f774, %f766, %f721;
	fma.rn.f32 	%f879, %f774, %f767, %f722;
	fma.rn.f32 	%f878, %f774, %f768, %f723;
	fma.rn.f32 	%f877, %f774, %f769, %f724;
	fma.rn.f32 	%f876, %f774, %f770, %f725;
	fma.rn.f32 	%f875, %f774, %f771, %f726;
	ld.shared.f32 	%f775, [%r43+156];
	fma.rn.f32 	%f874, %f775, %f764, %f728;
	fma.rn.f32 	%f873, %f775, %f765, %f729;
	fma.rn.f32 	%f872, %f775, %f766, %f730;
	fma.rn.f32 	%f871, %f775, %f767, %f731;
	fma.rn.f32 	%f870, %f775, %f768, %f732;
	fma.rn.f32 	%f869, %f775, %f769, %f733;
	fma.rn.f32 	%f868, %f775, %f770, %f734;
	fma.rn.f32 	%f867, %f775, %f771, %f735;
	ld.shared.f32 	%f776, [%r43+188];
	fma.rn.f32 	%f866, %f776, %f764, %f737;
	fma.rn.f32 	%f865, %f776, %f765, %f738;
	fma.rn.f32 	%f864, %f776, %f766, %f739;
	fma.rn.f32 	%f863, %f776, %f767, %f740;
	fma.rn.f32 	%f862, %f776, %f768, %f741;
	fma.rn.f32 	%f861, %f776, %f769, %f742;
	fma.rn.f32 	%f860, %f776, %f770, %f743;
	fma.rn.f32 	%f859, %f776, %f771, %f744;
	ld.shared.f32 	%f777, [%r43+220];
	fma.rn.f32 	%f858, %f777, %f764, %f746;
	fma.rn.f32 	%f857, %f777, %f765, %f747;
	fma.rn.f32 	%f856, %f777, %f766, %f748;
	fma.rn.f32 	%f855, %f777, %f767, %f749;
	fma.rn.f32 	%f854, %f777, %f768, %f750;
	fma.rn.f32 	%f853, %f777, %f769, %f751;
	fma.rn.f32 	%f852, %f777, %f770, %f752;
	fma.rn.f32 	%f851, %f777, %f771, %f753;
	ld.shared.f32 	%f778, [%r43+252];
	fma.rn.f32 	%f850, %f778, %f764, %f755;
	fma.rn.f32 	%f849, %f778, %f765, %f756;
	fma.rn.f32 	%f848, %f778, %f766, %f757;
	fma.rn.f32 	%f847, %f778, %f767, %f758;
	fma.rn.f32 	%f846, %f778, %f768, %f759;
	fma.rn.f32 	%f845, %f778, %f769, %f760;
	fma.rn.f32 	%f844, %f778, %f770, %f761;
	fma.rn.f32 	%f843, %f778, %f771, %f762;
	bar.sync 	0;
	add.s32 	%r65, %r65, 1;
	setp.eq.s32 	%p2, %r65, 0;
	add.s32 	%r64, %r64, 8;
	shl.b32 	%r48, %r61, 3;
	add.s32 	%r63, %r63, %r48;
	@%p2 bra 	$L__BB0_3;
	bra.uni 	$L__BB0_2;
$L__BB0_3:
	ld.param.u32 	%r62, [_Z8sgemm_V1PfS_S_iii_param_4];
	ld.param.u64 	%rd23, [_Z8sgemm_V1PfS_S_iii_param_2];
	cvta.to.global.u64 	%rd10, %rd23;
	mov.u32 	%r49, %tid.y;
	shl.b32 	%r50, %r49, 3;
	mov.u32 	%r51, %ctaid.y;
	shl.b32 	%r52, %r51, 7;
	add.s32 	%r53, %r52, %r50;
	mov.u32 	%r54, %tid.x;
	shl.b32 	%r55, %r54, 3;
	mov.u32 	%r56, %ctaid.x;
	shl.b32 	%r57, %r56, 7;
	add.s32 	%r58, %r57, %r55;
	mad.lo.s32 	%r59, %r53, %r62, %r58;
	mul.wide.s32 	%rd11, %r59, 4;
	add.s64 	%rd12, %rd10, %rd11;
	st.global.v4.f32 	[%rd12], {%f906, %f905, %f904, %f903};
	st.global.v4.f32 	[%rd12+16], {%f902, %f901, %f900, %f899};
	mul.wide.s32 	%rd13, %r62, 4;
	add.s64 	%rd14, %rd12, %rd13;
	st.global.v4.f32 	[%rd14], {%f898, %f897, %f896, %f895};
	st.global.v4.f32 	[%rd14+16], {%f894, %f893, %f892, %f891};
	add.s64 	%rd15, %rd14, %rd13;
	st.global.v4.f32 	[%rd15], {%f890, %f889, %f888, %f887};
	st.global.v4.f32 	[%rd15+16], {%f886, %f885, %f884, %f883};
	add.s64 	%rd16, %rd15, %rd13;
	st.global.v4.f32 	[%rd16], {%f882, %f881, %f880, %f879};
	st.global.v4.f32 	[%rd16+16], {%f878, %f877, %f876, %f875};
	add.s64 	%rd17, %rd16, %rd13;
	st.global.v4.f32 	[%rd17], {%f874, %f873, %f872, %f871};
	st.global.v4.f32 	[%rd17+16], {%f870, %f869, %f868, %f867};
	add.s64 	%rd18, %rd17, %rd13;
	st.global.v4.f32 	[%rd18], {%f866, %f865, %f864, %f863};
	st.global.v4.f32 	[%rd18+16], {%f862, %f861, %f860, %f859};
	add.s64 	%rd19, %rd18, %rd13;
	st.global.v4.f32 	[%rd19], {%f858, %f857, %f856, %f855};
	st.global.v4.f32 	[%rd19+16], {%f854, %f853, %f852, %f851};
	add.s64 	%rd20, %rd19, %rd13;
	st.global.v4.f32 	[%rd20], {%f850, %f849, %f848, %f847};
	st.global.v4.f32 	[%rd20+16], {%f846, %f845, %f844, %f843};
	ret;

}


// ===== COMPILED SASS (sm_100) =====

	.target	sm_100

	.elftype	@"ET_EXEC"


//--------------------- .note.nv.tkinfo           --------------------------
	.section	.note.nv.tkinfo,"",@"SHT_NOTE"
	.sectionflags	@"SHF_NOTE_NV_TKINFO"
	.tkinfo
        /*0018*/ 	.word	0x00000002
        /*0030*/ 	.string	""
        /*0030*/ 	.string	"ptxas"
        /*0030*/ 	.string	"Cuda compilation tools, release 13.0, V13.0.88"
        /*0030*/ 	.string	"Build cuda_13.0.r13.0/compiler.36424714_0"
        /*0030*/ 	.string	"-arch sm_100 -m 64 "



//--------------------- .note.nv.cuinfo           --------------------------
	.section	.note.nv.cuinfo,"",@"SHT_NOTE"
	.sectionflags	@"SHF_NOTE_NV_CUINFO"
        /*0018*/ 	.short	0x0002
        /*001a*/ 	.short	0x0064
        /*001c*/ 	.short	0x0082
	.zero		2


//--------------------- .nv.info                  --------------------------
	.section	.nv.info,"",@"SHT_CUDA_INFO"
	.align	4


	//----- nvinfo : EIATTR_REGCOUNT
	.align		4
        /*0000*/ 	.byte	0x04, 0x2f
        /*0002*/ 	.short	(.L_1 - .L_0)
	.align		4
.L_0:
        /*0004*/ 	.word	index@(_Z8sgemm_V1PfS_S_iii)
        /*0008*/ 	.word	0x00000080


	//----- nvinfo : EIATTR_FRAME_SIZE
	.align		4
.L_1:
        /*000c*/ 	.byte	0x04, 0x11
        /*000e*/ 	.short	(.L_3 - .L_2)
	.align		4
.L_2:
        /*0010*/ 	.word	index@(_Z8sgemm_V1PfS_S_iii)
        /*0014*/ 	.word	0x00000000


	//----- nvinfo : EIATTR_MIN_STACK_SIZE
	.align		4
.L_3:
        /*0018*/ 	.byte	0x04, 0x12
        /*001a*/ 	.short	(.L_5 - .L_4)
	.align		4
.L_4:
        /*001c*/ 	.word	index@(_Z8sgemm_V1PfS_S_iii)
        /*0020*/ 	.word	0x00000000
.L_5:


//--------------------- .nv.compat                --------------------------
	.section	.nv.compat,"",@"SHT_CUDA_COMPAT_INFO"
	.align	4
        /*0000*/ 	.byte	0x02, 0x09, 0x00, 0x00, 0x02, 0x02, 0x01, 0x00, 0x02, 0x05, 0x05, 0x00, 0x03, 0x07, 0x01, 0x01
        /*0010*/ 	.byte	0x02, 0x03, 0x00, 0x00, 0x02, 0x06, 0x01, 0x00, 0x04, 0x0b, 0x08, 0x00, 0x09, 0x00, 0x00, 0x00
        /*0020*/ 	.byte	0x00, 0x00, 0x00, 0x00


//--------------------- .nv.info._Z8sgemm_V1PfS_S_iii --------------------------
	.section	.nv.info._Z8sgemm_V1PfS_S_iii,"",@"SHT_CUDA_INFO"
	.sectionflags	@""
	.align	4


	//----- nvinfo : EIATTR_CUDA_API_VERSION
	.align		4
        /*0000*/ 	.byte	0x04, 0x37
        /*0002*/ 	.short	(.L_7 - .L_6)
.L_6:
        /*0004*/ 	.word	0x00000082


	//----- nvinfo : EIATTR_KPARAM_INFO
	.align		4
.L_7:
        /*0008*/ 	.byte	0x04, 0x17
        /*000a*/ 	.short	(.L_9 - .L_8)
.L_8:
        /*000c*/ 	.word	0x00000000
        /*0010*/ 	.short	0x0005
        /*0012*/ 	.short	0x0020
        /*0014*/ 	.byte	0x00, 0xf0, 0x11, 0x00


	//----- nvinfo : EIATTR_KPARAM_INFO
	.align		4
.L_9:
        /*0018*/ 	.byte	0x04, 0x17
        /*001a*/ 	.short	(.L_11 - .L_10)
.L_10:
        /*001c*/ 	.word	0x00000000
        /*0020*/ 	.short	0x0004
        /*0022*/ 	.short	0x001c
        /*0024*/ 	.byte	0x00, 0xf0, 0x11, 0x00


	//----- nvinfo : EIATTR_KPARAM_INFO
	.align		4
.L_11:
        /*0028*/ 	.byte	0x04, 0x17
        /*002a*/ 	.short	(.L_13 - .L_12)
.L_12:
        /*002c*/ 	.word	0x00000000
        /*0030*/ 	.short	0x0003
        /*0032*/ 	.short	0x0018
        /*0034*/ 	.byte	0x00, 0xf0, 0x11, 0x00


	//----- nvinfo : EIATTR_KPARAM_INFO
	.align		4
.L_13:
        /*0038*/ 	.byte	0x04, 0x17
        /*003a*/ 	.short	(.L_15 - .L_14)
.L_14:
        /*003c*/ 	.word	0x00000000
        /*0040*/ 	.short	0x0002
        /*0042*/ 	.short	0x0010
        /*0044*/ 	.byte	0x00, 0xf5, 0x21, 0x00


	//----- nvinfo : EIATTR_KPARAM_INFO
	.align		4
.L_15:
        /*0048*/ 	.byte	0x04, 0x17
        /*004a*/ 	.short	(.L_17 - .L_16)
.L_16:
        /*004c*/ 	.word	0x00000000
        /*0050*/ 	.short	0x0001
        /*0052*/ 	.short	0x0008
        /*0054*/ 	.byte	0x00, 0xf5, 0x21, 0x00


	//----- nvinfo : EIATTR_KPARAM_INFO
	.align		4
.L_17:
        /*0058*/ 	.byte	0x04, 0x17
        /*005a*/ 	.short	(.L_19 - .L_18)
.L_18:
        /*005c*/ 	.word	0x00000000
        /*0060*/ 	.short	0x0000
        /*0062*/ 	.short	0x0000
        /*0064*/ 	.byte	0x00, 0xf5, 0x21, 0x00


	//----- nvinfo : EIATTR_SPARSE_MMA_MASK
	.align		4
.L_19:
        /*0068*/ 	.byte	0x03, 0x50
        /*006a*/ 	.short	0x0000


	//----- nvinfo : EIATTR_MAXREG_COUNT
	.align		4
        /*006c*/ 	.byte	0x03, 0x1b
        /*006e*/ 	.short	0x00ff


	//----- nvinfo : EIATTR_NUM_BARRIERS
	.align		4
        /*0070*/ 	.byte	0x02, 0x4c
        /*0072*/ 	.byte	0x01
	.zero		1


	//----- nvinfo : EIATTR_MERCURY_ISA_VERSION
	.align		4
        /*0074*/ 	.byte	0x03, 0x5f
        /*0076*/ 	.short	0x0101


	//----- nvinfo : EIATTR_VRC_CTA_INIT_COUNT
	.align		4
        /*0078*/ 	.byte	0x02, 0x4a
	.zero		1
	.zero		1


	//----- nvinfo : EIATTR_EXIT_INSTR_OFFSETS
	.align		4
        /*007c*/ 	.byte	0x04, 0x1c
        /*007e*/ 	.short	(.L_21 - .L_20)


	//   ....[0]....
.L_20:
        /*0080*/ 	.word	0x00002a00


	//----- nvinfo : EIATTR_CBANK_PARAM_SIZE
	.align		4
.L_21:
        /*0084*/ 	.byte	0x03, 0x19
        /*0086*/ 	.short	0x0024


	//----- nvinfo : EIATTR_PARAM_CBANK
	.align		4
        /*0088*/ 	.byte	0x04, 0x0a
        /*008a*/ 	.short	(.L_23 - .L_22)
	.align		4
.L_22:
        /*008c*/ 	.word	index@(.nv.constant0._Z8sgemm_V1PfS_S_iii)
        /*0090*/ 	.short	0x0380
        /*0092*/ 	.short	0x0024


	//----- nvinfo : EIATTR_SW_WAR
	.align		4
.L_23:
        /*0094*/ 	.byte	0x04, 0x36
        /*0096*/ 	.short	(.L_25 - .L_24)
.L_24:
        /*0098*/ 	.word	0x00000008
.L_25:


//--------------------- .nv.callgraph             --------------------------
	.section	.nv.callgraph,"",@"SHT_CUDA_CALLGRAPH"
	.align	4
	.sectionentsize	8
	.align		4
        /*0000*/ 	.word	0x00000000
	.align		4
        /*0004*/ 	.word	0xffffffff
	.align		4
        /*0008*/ 	.word	0x00000000
	.align		4
        /*000c*/ 	.word	0xfffffffe
	.align		4
        /*0010*/ 	.word	0x00000000
	.align		4
        /*0014*/ 	.word	0xfffffffd
	.align		4
        /*0018*/ 	.word	0x00000000
	.align		4
        /*001c*/ 	.word	0xfffffffc


//--------------------- .text._Z8sgemm_V1PfS_S_iii --------------------------
	.section	.text._Z8sgemm_V1PfS_S_iii,"ax",@progbits
	.align	128
        .global         _Z8sgemm_V1PfS_S_iii
        .type           _Z8sgemm_V1PfS_S_iii,@function
        .size           _Z8sgemm_V1PfS_S_iii,(.L_x_3 - _Z8sgemm_V1PfS_S_iii)
        .other          _Z8sgemm_V1PfS_S_iii,@"STO_CUDA_ENTRY STV_DEFAULT"
_Z8sgemm_V1PfS_S_iii:
.text._Z8sgemm_V1PfS_S_iii:
[----:B------:R-:W-:Y:S01]  /*0000*/  LDC R1, c[0x0][0x37c] ;  /* 0x0000df00ff017b82 */ /* 0x000fe20000000800 */
[----:B------:R-:W0:Y:S01]  /*0010*/  LDCU UR9, c[0x0][0x3a0] ;  /* 0x00007400ff0977ac */ /* 0x000e220008000800 */
[----:B------:R-:W1:Y:S01]  /*0020*/  S2R R0, SR_TID.X ;  /* 0x0000000000007919 */ /* 0x000e620000002100 */
[----:B------:R-:W-:Y:S02]  /*0030*/  CS2R R70, SRZ ;  /* 0x0000000000467805 */ /* 0x000fe4000001ff00 */
[----:B------:R-:W-:Y:S02]  /*0040*/  CS2R R68, SRZ ;  /* 0x0000000000447805 */ /* 0x000fe4000001ff00 */
[----:B------:R-:W-:Y:S01]  /*0050*/  CS2R R66, SRZ ;  /* 0x0000000000427805 */ /* 0x000fe2000001ff00 */
[----:B------:R-:W2:Y:S01]  /*0060*/  S2R R3, SR_TID.Y ;  /* 0x0000000000037919 */ /* 0x000ea20000002200 */
[----:B------:R-:W-:Y:S02]  /*0070*/  CS2R R64, SRZ ;  /* 0x0000000000407805 */ /* 0x000fe4000001ff00 */
[----:B------:R-:W-:-:S02]  /*0080*/  CS2R R62, SRZ ;  /* 0x00000000003e7805 */ /* 0x000fc4000001ff00 */
[----:B------:R-:W-:Y:S02]  /*0090*/  CS2R R60, SRZ ;  /* 0x00000000003c7805 */ /* 0x000fe4000001ff00 */
[----:B------:R-:W-:Y:S02]  /*00a0*/  CS2R R58, SRZ ;  /* 0x00000000003a7805 */ /* 0x000fe4000001ff00 */
[----:B------:R-:W-:Y:S02]  /*00b0*/  CS2R R56, SRZ ;  /* 0x0000000000387805 */ /* 0x000fe4000001ff00 */
[----:B------:R-:W-:Y:S02]  /*00c0*/  CS2R R54, SRZ ;  /* 0x0000000000367805 */ /* 0x000fe4000001ff00 */
[----:B------:R-:W-:Y:S02]  /*00d0*/  CS2R R52, SRZ ;  /* 0x0000000000347805 */ /* 0x000fe4000001ff00 */
[----:B------:R-:W-:-:S02]  /*00e0*/  CS2R R50, SRZ ;  /* 0x0000000000327805 */ /* 0x000fc4000001ff00 */
[----:B------:R-:W-:Y:S02]  /*00f0*/  CS2R R48, SRZ ;  /* 0x0000000000307805 */ /* 0x000fe4000001ff00 */
[----:B------:R-:W-:Y:S02]  /*0100*/  CS2R R46, SRZ ;  /* 0x00000000002e7805 */ /* 0x000fe4000001ff00 */
[----:B------:R-:W-:Y:S02]  /*0110*/  CS2R R44, SRZ ;  /* 0x00000000002c7805 */ /* 0x000fe4000001ff00 */
[----:B------:R-:W-:Y:S01]  /*0120*/  CS2R R42, SRZ ;  /* 0x00000000002a7805 */ /* 0x000fe2000001ff00 */
[----:B0-----:R-:W-:Y:S01]  /*0130*/  UISETP.GE.AND UP0, UPT, UR9, 0x1, UPT ;  /* 0x000000010900788c */ /* 0x001fe2000bf06270 */
        /* <DEDUP_REMOVED lines=16> */
[----:B------:R-:W-:Y:S01]  /*0240*/  CS2R R8, SRZ ;  /* 0x0000000000087805 */ /* 0x000fe2000001ff00 */
[----:B------:R-:W0:Y:S01]  /*0250*/  LDCU.64 UR10, c[0x0][0x358] ;  /* 0x00006b00ff0a77ac */ /* 0x000e220008000a00 */
[----:B-12---:R-:W-:Y:S05]  /*0260*/  BRA.U !UP0, `(.L_x_0) ;  /* 0x0000002508607547 */ /* 0x006fea000b800000 */
[----:B------:R-:W1:Y:S01]  /*0270*/  S2UR UR8, SR_CgaCtaId ;  /* 0x00000000000879c3 */ /* 0x000e620000008800 */
[----:B------:R-:W2:Y:S01]  /*0280*/  S2R R5, SR_CTAID.Y ;  /* 0x0000000000057919 */ /* 0x000ea20000002600 */
[----:B------:R-:W3:Y:S01]  /*0290*/  LDCU UR7, c[0x0][0x360] ;  /* 0x00006c00ff0777ac */ /* 0x000ee20008000800 */
[----:B------:R-:W-:Y:S01]  /*02a0*/  UMOV UR6, 0x400 ;  /* 0x0000040000067882 */ /* 0x000fe20000000000 */
[----:B------:R-:W-:-:S04]  /*02b0*/  UIADD3 UR5, UPT, UPT, UR9, 0x7, URZ ;  /* 0x0000000709057890 */ /* 0x000fc8000fffe0ff */
[----:B------:R-:W4:Y:S01]  /*02c0*/  S2UR UR4, SR_CTAID.X ;  /* 0x00000000000479c3 */ /* 0x000f220000002500 */
[----:B------:R-:W-:-:S04]  /*02d0*/  USHF.R.U32.HI UR5, URZ, 0x3, UR5 ;  /* 0x00000003ff057899 */ /* 0x000fc80008011605 */
[----:B------:R-:W-:-:S03]  /*02e0*/  UIADD3 UR5, UPT, UPT, -UR5, URZ, URZ ;  /* 0x000000ff05057290 */ /* 0x000fc6000fffe1ff */
[----:B------:R-:W5:Y:S01]  /*02f0*/  LDC R73, c[0x0][0x39c] ;  /* 0x0000e700ff497b82 */ /* 0x000f620000000800 */
[----:B---3--:R-:W-:Y:S01]  /*0300*/  IMAD R0, R3, UR7, R0 ;  /* 0x0000000703007c24 */ /* 0x008fe2000f8e0200 */
[----:B------:R-:W-:Y:S02]  /*0310*/  UIADD3 UR7, UPT, UPT, UR6, 0x1000, URZ ;  /* 0x0000100006077890 */ /* 0x000fe4000fffe0ff */
[----:B-1----:R-:W-:Y:S02]  /*0320*/  ULEA UR6, UR8, UR6, 0x18 ;  /* 0x0000000608067291 */ /* 0x002fe4000f8ec0ff */
[--C-:B------:R-:W-:Y:S01]  /*0330*/  SHF.R.U32.HI R4, RZ, 0x5, R0.reuse ;  /* 0x00000005ff047819 */ /* 0x100fe20000011600 */
[----:B------:R-:W-:Y:S01]  /*0340*/  ULEA UR7, UR8, UR7, 0x18 ;  /* 0x0000000708077291 */ /* 0x000fe2000f8ec0ff */
[----:B------:R-:W-:Y:S02]  /*0350*/  SHF.L.U32 R3, R0, 0x2, RZ ;  /* 0x0000000200037819 */ /* 0x000fe400000006ff */
[----:B------:R-:W-:-:S02]  /*0360*/  SHF.R.U32.HI R2, RZ, 0x1, R0 ;  /* 0x00000001ff027819 */ /* 0x000fc40000011600 */
[----:B------:R-:W-:Y:S01]  /*0370*/  SHF.L.U32 R0, R0, 0x4, RZ ;  /* 0x0000000400007819 */ /* 0x000fe200000006ff */
[----:B----4-:R-:W-:Y:S01]  /*0380*/  USHF.L.U32 UR4, UR4, 0x7, URZ ;  /* 0x0000000704047899 */ /* 0x010fe200080006ff */
[----:B------:R-:W-:Y:S02]  /*0390*/  LEA R100, R4, UR7, 0x9 ;  /* 0x0000000704647c11 */ /* 0x000fe4000f8e48ff */
[----:B------:R-:W-:Y:S02]  /*03a0*/  LOP3.LUT R71, R0, 0x1f0, RZ, 0xc0, !PT ;  /* 0x000001f000477812 */ /* 0x000fe400078ec0ff */
[----:B--2---:R-:W-:Y:S02]  /*03b0*/  LEA R5, R5, R2, 0x7 ;  /* 0x0000000205057211 */ /* 0x004fe400078e38ff */
[----:B------:R-:W-:Y:S01]  /*03c0*/  LOP3.LUT R6, R3, 0x4, RZ, 0xc0, !PT ;  /* 0x0000000403067812 */ /* 0x000fe200078ec0ff */
[----:B-----5:R-:W-:Y:S01]  /*03d0*/  IMAD R73, R4, R73, UR4 ;  /* 0x0000000404497e24 */ /* 0x020fe2000f8e0249 */
[----:B------:R-:W-:-:S02]  /*03e0*/  LEA R7, R2, UR6, 0x5 ;  /* 0x0000000602077c11 */ /* 0x000fc4000f8e28ff */
[----:B------:R-:W-:Y:S01]  /*03f0*/  LOP3.LUT R4, R0, 0x10, RZ, 0xc0, !PT ;  /* 0x0000001000047812 */ /* 0x000fe200078ec0ff */
[----:B------:R-:W-:Y:S01]  /*0400*/  IMAD R6, R5, UR9, R6 ;  /* 0x0000000905067c24 */ /* 0x000fe2000f8e0206 */
[----:B------:R-:W-:Y:S02]  /*0410*/  LOP3.LUT R2, R3, 0x7c, RZ, 0xc0, !PT ;  /* 0x0000007c03027812 */ /* 0x000fe400078ec0ff */
[----:B------:R-:W-:Y:S01]  /*0420*/  IADD3 R100, PT, PT, R100, R71, RZ ;  /* 0x0000004764647210 */ /* 0x000fe20007ffe0ff */
[----:B------:R-:W-:Y:S01]  /*0430*/  HFMA2 R71, -RZ, RZ, 0, 0 ;  /* 0x00000000ff477431 */ /* 0x000fe200000001ff */
[----:B------:R-:W-:Y:S02]  /*0440*/  IADD3 R7, PT, PT, R7, R4, RZ ;  /* 0x0000000407077210 */ /* 0x000fe40007ffe0ff */
[----:B------:R-:W-:-:S07]  /*0450*/  IADD3 R2, PT, PT, R2, R73, RZ ;  /* 0x0000004902027210 */ /* 0x000fce0007ffe0ff */
.L_x_1:
[----:B------:R-:W1:Y:S08]  /*0460*/  LDC.64 R72, c[0x0][0x380] ;  /* 0x0000e000ff487b82 */ /* 0x000e700000000a00 */
[----:B------:R-:W2:Y:S01]  /*0470*/  LDC.64 R74, c[0x0][0x388] ;  /* 0x0000e200ff4a7b82 */ /* 0x000ea20000000a00 */
[----:B-1----:R-:W-:-:S05]  /*0480*/  IMAD.WIDE R72, R6, 0x4, R72 ;  /* 0x0000000406487825 */ /* 0x002fca00078e0248 */
[----:B0-----:R-:W3:Y:S01]  /*0490*/  LDG.E.128.CONSTANT R104, desc[UR10][R72.64] ;  /* 0x0000000a48687981 */ /* 0x001ee2000c1e9d00 */
[----:B--2---:R-:W-:-:S05]  /*04a0*/  IMAD.WIDE R74, R2, 0x4, R74 ;  /* 0x00000004024a7825 */ /* 0x004fca00078e024a */
[----:B------:R-:W2:Y:S01]  /*04b0*/  LDG.E.128.CONSTANT R108, desc[UR10][R74.64] ;  /* 0x0000000a4a6c7981 */ /* 0x000ea2000c1e9d00 */
[----:B------:R-:W0:Y:S01]  /*04c0*/  S2UR UR6, SR_CgaCtaId ;  /* 0x00000000000679c3 */ /* 0x000e220000008800 */
[----:B------:R-:W1:Y:S01]  /*04d0*/  S2R R3, SR_TID.Y ;  /* 0x0000000000037919 */ /* 0x000e620000002200 */
[----:B------:R-:W4:Y:S01]  /*04e0*/  S2R R0, SR_TID.X ;  /* 0x0000000000007919 */ /* 0x000f220000002100 */
[----:B------:R-:W-:Y:S02]  /*04f0*/  UMOV UR4, 0x400 ;  /* 0x0000040000047882 */ /* 0x000fe40000000000 */
[----:B------:R-:W-:Y:S02]  /*0500*/  UIADD3 UR7, UPT, UPT, UR4, 0x1000, URZ ;  /* 0x0000100004077890 */ /* 0x000fe4000fffe0ff */
[----:B0-----:R-:W-:Y:S02]  /*0510*/  ULEA UR4, UR6, UR4, 0x18 ;  /* 0x0000000406047291 */ /* 0x001fe4000f8ec0ff */
[----:B------:R-:W-:-:S04]  /*0520*/  ULEA UR7, UR6, UR7, 0x18 ;  /* 0x0000000706077291 */ /* 0x000fc8000f8ec0ff */
[----:B-1----:R-:W-:Y:S02]  /*0530*/  LEA R5, R3, UR4, 0x8 ;  /* 0x0000000403057c11 */ /* 0x002fe4000f8e40ff */
[----:B----4-:R-:W-:Y:S01]  /*0540*/  LEA R4, R0, UR7, 0x5 ;  /* 0x0000000700047c11 */ /* 0x010fe2000f8e28ff */
[----:B---3--:R-:W-:Y:S04]  /*0550*/  STS.128 [R7], R104 ;  /* 0x0000006807007388 */ /* 0x008fe80000000c00 */
[----:B--2---:R-:W-:Y:S01]  /*0560*/  STS.128 [R100], R108 ;  /* 0x0000006c64007388 */ /* 0x004fe20000000c00 */
[----:B------:R-:W-:Y:S06]  /*0570*/  BAR.SYNC.DEFER_BLOCKING 0x0 ;  /* 0x0000000000007b1d */ /* 0x000fec0000010000 */
[----:B------:R-:W-:Y:S04]  /*0580*/  LDS.128 R72, [R5] ;  /* 0x0000000005487984 */ /* 0x000fe80000000c00 */
[----:B------:R-:W0:Y:S04]  /*0590*/  LDS.128 R76, [R4] ;  /* 0x00000000044c7984 */ /* 0x000e280000000c00 */
[----:B------:R-:W1:Y:S04]  /*05a0*/  LDS.128 R80, [R4+0x10] ;  /* 0x0000100004507984 */ /* 0x000e680000000c00 */
[----:B------:R-:W2:Y:S04]  /*05b0*/  LDS.128 R92, [R4+0x210] ;  /* 0x00021000045c7984 */ /* 0x000ea80000000c00 */
[----:B------:R-:W3:Y:S04]  /*05c0*/  LDS.128 R84, [R5+0x20] ;  /* 0x0000200005547984 */ /* 0x000ee80000000c00 */
[----:B------:R-:W4:Y:S04]  /*05d0*/  LDS.128 R88, [R4+0x200] ;  /* 0x0002000004587984 */ /* 0x000f280000000c00 */
[----:B------:R-:W5:Y:S01]  /*05e0*/  LDS.128 R96, [R5+0x40] ;  /* 0x0000400005607984 */ /* 0x000f620000000c00 */
[C---:B0-----:R-:W-:Y:S01]  /*05f0*/  FFMA R101, R72.reuse, R76, R8 ;  /* 0x0000004c48657223 */ /* 0x041fe20000000008 */
[C---:B------:R-:W-:Y:S01]  /*0600*/  FFMA R102, R72.reuse, R77, R9 ;  /* 0x0000004d48667223 */ /* 0x040fe20000000009 */
[C---:B------:R-:W-:Y:S01]  /*0610*/  FFMA R115, R72.reuse, R78, R10 ;  /* 0x0000004e48737223 */ /* 0x040fe2000000000a */
[----:B------:R-:W-:-:S02]  /*0620*/  FFMA R104, R72, R79, R11 ;  /* 0x0000004f48687223 */ /* 0x000fc4000000000b */
[----:B------:R-:W0:Y:S01]  /*0630*/  LDS.128 R8, [R5+0x60] ;  /* 0x0000600005087984 */ /* 0x000e220000000c00 */
[C---:B-1----:R-:W-:Y:S01]  /*0640*/  FFMA R103, R72.reuse, R80, R12 ;  /* 0x0000005048677223 */ /* 0x042fe2000000000c */
[C---:B------:R-:W-:Y:S01]  /*0650*/  FFMA R12, R72.reuse, R81, R13 ;  /* 0x00000051480c7223 */ /* 0x040fe2000000000d */
[C---:B------:R-:W-:Y:S01]  /*0660*/  FFMA R107, R72.reuse, R82, R14 ;  /* 0x00000052486b7223 */ /* 0x040fe2000000000e */
[----:B------:R-:W-:Y:S02]  /*0670*/  FFMA R72, R72, R83, R15 ;  /* 0x0000005348487223 */ /* 0x000fe4000000000f */
[C---:B--2---:R-:W-:Y:S02]  /*0680*/  FFMA R105, R73.reuse, R93, R12 ;  /* 0x0000005d49697223 */ /* 0x044fe4000000000c */
[----:B------:R-:W1:Y:S01]  /*0690*/  LDS.128 R12, [R5+0x80] ;  /* 0x00008000050c7984 */ /* 0x000e620000000c00 */
[----:B---3--:R-:W-:Y:S01]  /*06a0*/  FFMA R106, R84, R77, R17 ;  /* 0x0000004d546a7223 */ /* 0x008fe20000000011 */
[----:B------:R-:W-:Y:S01]  /*06b0*/  FFMA R117, R76, R84, R16 ;  /* 0x000000544c757223 */ /* 0x000fe20000000010 */
[----:B------:R-:W-:Y:S01]  /*06c0*/  FFMA R119, R84, R78, R18 ;  /* 0x0000004e54777223 */ /* 0x000fe20000000012 */
[----:B------:R-:W-:Y:S01]  /*06d0*/  FFMA R17, R80, R84, R20 ;  /* 0x0000005450117223 */ /* 0x000fe20000000014 */
[C---:B------:R-:W-:Y:S01]  /*06e0*/  FFMA R16, R84.reuse, R79, R19 ;  /* 0x0000004f54107223 */ /* 0x040fe20000000013 */
[C---:B------:R-:W-:Y:S01]  /*06f0*/  FFMA R18, R84.reuse, R81, R21 ;  /* 0x0000005154127223 */ /* 0x040fe20000000015 */
[----:B------:R-:W-:Y:S01]  /*0700*/  FFMA R20, R84, R83, R23 ;  /* 0x0000005354147223 */ /* 0x000fe20000000017 */
[----:B----4-:R-:W-:Y:S01]  /*0710*/  FFMA R111, R88, R73, R101 ;  /* 0x00000049586f7223 */ /* 0x010fe20000000065 */
[----:B------:R-:W-:Y:S01]  /*0720*/  FFMA R109, R84, R82, R22 ;  /* 0x00000052546d7223 */ /* 0x000fe20000000016 */
[C---:B------:R-:W-:Y:S01]  /*0730*/  FFMA R101, R73.reuse, R91, R104 ;  /* 0x0000005b49657223 */ /* 0x040fe20000000068 */
[C---:B------:R-:W-:Y:S01]  /*0740*/  FFMA R113, R73.reuse, R89, R102 ;  /* 0x0000005949717223 */ /* 0x040fe20000000066 */
[C---:B------:R-:W-:Y:S01]  /*0750*/  FFMA R115, R73.reuse, R90, R115 ;  /* 0x0000005a49737223 */ /* 0x040fe20000000073 */
[----:B------:R-:W-:Y:S01]  /*0760*/  FFMA R103, R92, R73, R103 ;  /* 0x000000495c677223 */ /* 0x000fe20000000067 */
[C---:B------:R-:W-:Y:S01]  /*0770*/  FFMA R107, R73.reuse, R94, R107 ;  /* 0x0000005e496b7223 */ /* 0x040fe2000000006b */
[----:B------:R-:W-:Y:S01]  /*0780*/  FFMA R72, R73, R95, R72 ;  /* 0x0000005f49487223 */ /* 0x000fe20000000048 */
[-C--:B------:R-:W-:Y:S01]  /*0790*/  FFMA R104, R95, R85.reuse, R20 ;  /* 0x000000555f687223 */ /* 0x080fe20000000014 */
[----:B-----5:R-:W-:Y:S01]  /*07a0*/  FFMA R21, R76, R96, R24 ;  /* 0x000000604c157223 */ /* 0x020fe20000000018 */
[-C--:B------:R-:W-:Y:S01]  /*07b0*/  FFMA R84, R91, R85.reuse, R16 ;  /* 0x000000555b547223 */ /* 0x080fe20000000010 */
[-C--:B------:R-:W-:Y:S01]  /*07c0*/  FFMA R73, R92, R85.reuse, R17 ;  /* 0x000000555c497223 */ /* 0x080fe20000000011 */
[----:B------:R-:W-:Y:S01]  /*07d0*/  FFMA R102, R93, R85, R18 ;  /* 0x000000555d667223 */ /* 0x000fe20000000012 */
[C---:B------:R-:W-:Y:S01]  /*07e0*/  FFMA R20, R96.reuse, R77, R25 ;  /* 0x0000004d60147223 */ /* 0x040fe20000000019 */
[C---:B------:R-:W-:Y:S01]  /*07f0*/  FFMA R23, R96.reuse, R78, R26 ;  /* 0x0000004e60177223 */ /* 0x040fe2000000001a */
[C---:B------:R-:W-:Y:S01]  /*0800*/  FFMA R22, R96.reuse, R79, R27 ;  /* 0x0000004f60167223 */ /* 0x040fe2000000001b */
[----:B------:R-:W-:Y:S01]  /*0810*/  FFMA R24, R96, R81, R29 ;  /* 0x0000005160187223 */ /* 0x000fe2000000001d */
[----:B------:R-:W2:Y:S01]  /*0820*/  LDS.128 R16, [R5+0xa0] ;  /* 0x0000a00005107984 */ /* 0x000ea20000000c00 */
[-C--:B------:R-:W-:Y:S01]  /*0830*/  FFMA R117, R88, R85.reuse, R117 ;  /* 0x0000005558757223 */ /* 0x080fe20000000075 */
[-C--:B------:R-:W-:Y:S01]  /*0840*/  FFMA R106, R89, R85.reuse, R106 ;  /* 0x00000055596a7223 */ /* 0x080fe2000000006a */
[-C--:B------:R-:W-:Y:S01]  /*0850*/  FFMA R119, R90, R85.reuse, R119 ;  /* 0x000000555a777223 */ /* 0x080fe20000000077 */
[----:B------:R-:W-:Y:S01]  /*0860*/  FFMA R109, R94, R85, R109 ;  /* 0x000000555e6d7223 */ /* 0x000fe2000000006d */
[----:B------:R-:W-:Y:S01]  /*0870*/  FFMA R123, R80, R96, R28 ;  /* 0x00000060507b7223 */ /* 0x000fe2000000001c */
[C---:B------:R-:W-:Y:S01]  /*0880*/  FFMA R85, R96.reuse, R82, R30 ;  /* 0x0000005260557223 */ /* 0x040fe2000000001e */
[----:B------:R-:W-:Y:S01]  /*0890*/  FFMA R108, R96, R83, R31 ;  /* 0x00000053606c7223 */ /* 0x000fe2000000001f */
[-C--:B------:R-:W-:Y:S01]  /*08a0*/  FFMA R96, R93, R97.reuse, R24 ;  /* 0x000000615d607223 */ /* 0x080fe20000000018 */
[-C--:B------:R-:W-:Y:S01]  /*08b0*/  FFMA R30, R88, R97.reuse, R21 ;  /* 0x00000061581e7223 */ /* 0x080fe20000000015 */
[-C--:B------:R-:W-:Y:S01]  /*08c0*/  FFMA R31, R89, R97.reuse, R20 ;  /* 0x00000061591f7223 */ /* 0x080fe20000000014 */
[-C--:B------:R-:W-:Y:S01]  /*08d0*/  FFMA R29, R90, R97.reuse, R23 ;  /* 0x000000615a1d7223 */ /* 0x080fe20000000017 */
[----:B------:R-:W-:Y:S01]  /*08e0*/  FFMA R121, R91, R97, R22 ;  /* 0x000000615b797223 */ /* 0x000fe20000000016 */
[----:B0-----:R-:W-:Y:S01]  /*08f0*/  FFMA R25, R76, R8, R32 ;  /* 0x000000084c197223 */ /* 0x001fe20000000020 */
[C---:B------:R-:W-:Y:S01]  /*0900*/  FFMA R27, R8.reuse, R78, R34 ;  /* 0x0000004e081b7223 */ /* 0x040fe20000000022 */
[----:B------:R-:W-:Y:S01]  /*0910*/  FFMA R24, R8, R79, R35 ;  /* 0x0000004f08187223 */ /* 0x000fe20000000023 */
[----:B------:R-:W0:Y:S01]  /*0920*/  LDS.128 R20, [R5+0xc0] ;  /* 0x0000c00005147984 */ /* 0x000e220000000c00 */
[-C--:B------:R-:W-:Y:S01]  /*0930*/  FFMA R123, R92, R97.reuse, R123 ;  /* 0x000000615c7b7223 */ /* 0x080fe2000000007b */
[-C--:B------:R-:W-:Y:S01]  /*0940*/  FFMA R85, R94, R97.reuse, R85 ;  /* 0x000000615e557223 */ /* 0x080fe20000000055 */
[----:B------:R-:W-:Y:S01]  /*0950*/  FFMA R108, R95, R97, R108 ;  /* 0x000000615f6c7223 */ /* 0x000fe2000000006c */
[----:B------:R-:W-:Y:S01]  /*0960*/  FFMA R124, R8, R77, R33 ;  /* 0x0000004d087c7223 */ /* 0x000fe20000000021 */
[----:B------:R-:W-:Y:S01]  /*0970*/  FFMA R33, R80, R8, R36 ;  /* 0x0000000850217223 */ /* 0x000fe20000000024 */
[C---:B------:R-:W-:Y:S01]  /*0980*/  FFMA R122, R8.reuse, R81, R37 ;  /* 0x00000051087a7223 */ /* 0x040fe20000000025 */
[C---:B------:R-:W-:Y:S01]  /*0990*/  FFMA R97, R8.reuse, R82, R38 ;  /* 0x0000005208617223 */ /* 0x040fe20000000026 */
[----:B------:R-:W-:Y:S01]  /*09a0*/  FFMA R8, R8, R83, R39 ;  /* 0x0000005308087223 */ /* 0x000fe20000000027 */
[-C--:B------:R-:W-:Y:S01]  /*09b0*/  FFMA R112, R88, R9.reuse, R25 ;  /* 0x0000000958707223 */ /* 0x080fe20000000019 */
[-C--:B------:R-:W-:Y:S01]  /*09c0*/  FFMA R28, R90, R9.reuse, R27 ;  /* 0x000000095a1c7223 */ /* 0x080fe2000000001b */
[----:B------:R-:W-:-:S02]  /*09d0*/  FFMA R125, R91, R9, R24 ;  /* 0x000000095b7d7223 */ /* 0x000fc40000000018 */
[----:B------:R-:W3:Y:S01]  /*09e0*/  LDS.128 R24, [R5+0xe0] ;  /* 0x0000e00005187984 */ /* 0x000ee20000000c00 */
[-C--:B------:R-:W-:Y:S01]  /*09f0*/  FFMA R124, R89, R9.reuse, R124 ;  /* 0x00000009597c7223 */ /* 0x080fe2000000007c */
[-C--:B------:R-:W-:Y:S01]  /*0a00*/  FFMA R110, R92, R9.reuse, R33 ;  /* 0x000000095c6e7223 */ /* 0x080fe20000000021 */
[-C--:B------:R-:W-:Y:S01]  /*0a10*/  FFMA R122, R93, R9.reuse, R122 ;  /* 0x000000095d7a7223 */ /* 0x080fe2000000007a */
[-C--:B------:R-:W-:Y:S01]  /*0a20*/  FFMA R97, R94, R9.reuse, R97 ;  /* 0x000000095e617223 */ /* 0x080fe20000000061 */
[----:B------:R-:W-:Y:S01]  /*0a30*/  FFMA R8, R95, R9, R8 ;  /* 0x000000095f087223 */ /* 0x000fe20000000008 */
[----:B-1----:R-:W-:Y:S01]  /*0a40*/  FFMA R9, R76, R12, R40 ;  /* 0x0000000c4c097223 */ /* 0x002fe20000000028 */
[C---:B------:R-:W-:Y:S01]  /*0a50*/  FFMA R32, R12.reuse, R77, R41 ;  /* 0x0000004d0c207223 */ /* 0x040fe20000000029 */
[C---:B------:R-:W-:Y:S01]  /*0a60*/  FFMA R33, R12.reuse, R78, R42 ;  /* 0x0000004e0c217223 */ /* 0x040fe2000000002a */
[C---:B------:R-:W-:Y:S01]  /*0a70*/  FFMA R34, R12.reuse, R79, R43 ;  /* 0x0000004f0c227223 */ /* 0x040fe2000000002b */
        /* <DEDUP_REMOVED lines=8> */
[----:B------:R-:W-:-:S02]  /*0b00*/  FFMA R9, R94, R13, R35 ;  /* 0x0000000d5e097223 */ /* 0x000fc40000000023 */
[----:B------:R-:W1:Y:S01]  /*0b10*/  LDS.128 R32, [R4+0x400] ;  /* 0x0004000004207984 */ /* 0x000e620000000c00 */
[----:B--2---:R-:W-:Y:S01]  /*0b20*/  FFMA R36, R16, R77, R49 ;  /* 0x0000004d10247223 */ /* 0x004fe20000000031 */
[-C--:B------:R-:W-:Y:S01]  /*0b30*/  FFMA R41, R92, R13.reuse, R41 ;  /* 0x0000000d5c297223 */ /* 0x080fe20000000029 */
[-C--:B------:R-:W-:Y:S01]  /*0b40*/  FFMA R120, R93, R13.reuse, R120 ;  /* 0x0000000d5d787223 */ /* 0x080fe20000000078 */
[----:B------:R-:W-:Y:S01]  /*0b50*/  FFMA R114, R95, R13, R114 ;  /* 0x0000000d5f727223 */ /* 0x000fe20000000072 */
[----:B------:R-:W-:Y:S01]  /*0b60*/  FFMA R13, R76, R16, R48 ;  /* 0x000000104c0d7223 */ /* 0x000fe20000000030 */
[C---:B------:R-:W-:Y:S01]  /*0b70*/  FFMA R37, R16.reuse, R78, R50 ;  /* 0x0000004e10257223 */ /* 0x040fe20000000032 */
[----:B------:R-:W-:Y:S01]  /*0b80*/  FFMA R38, R16, R79, R51 ;  /* 0x0000004f10267223 */ /* 0x000fe20000000033 */
[----:B------:R-:W-:Y:S01]  /*0b90*/  FFMA R43, R80, R16, R52 ;  /* 0x00000010502b7223 */ /* 0x000fe20000000034 */
[C---:B------:R-:W-:Y:S01]  /*0ba0*/  FFMA R42, R16.reuse, R81, R53 ;  /* 0x00000051102a7223 */ /* 0x040fe20000000035 */
[C---:B------:R-:W-:Y:S01]  /*0bb0*/  FFMA R39, R16.reuse, R82, R54 ;  /* 0x0000005210277223 */ /* 0x040fe20000000036 */
[----:B------:R-:W-:Y:S01]  /*0bc0*/  FFMA R40, R16, R83, R55 ;  /* 0x0000005310287223 */ /* 0x000fe20000000037 */
[----:B------:R-:W-:Y:S01]  /*0bd0*/  FFMA R16, R89, R17, R36 ;  /* 0x0000001159107223 */ /* 0x000fe20000000024 */
[----:B0-----:R-:W-:Y:S01]  /*0be0*/  FFMA R36, R20, R77, R57 ;  /* 0x0000004d14247223 */ /* 0x001fe20000000039 */
[----:B------:R-:W-:Y:S01]  /*0bf0*/  FFMA R50, R88, R17, R13 ;  /* 0x0000001158327223 */ /* 0x000fe2000000000d */
[----:B------:R-:W-:Y:S01]  /*0c00*/  FFMA R46, R20, R83, R63 ;  /* 0x00000053142e7223 */ /* 0x000fe2000000003f */
[-C--:B------:R-:W-:Y:S01]  /*0c10*/  FFMA R54, R90, R17.reuse, R37 ;  /* 0x000000115a367223 */ /* 0x080fe20000000025 */
[-C--:B------:R-:W-:Y:S01]  /*0c20*/  FFMA R53, R91, R17.reuse, R38 ;  /* 0x000000115b357223 */ /* 0x080fe20000000026 */
[-C--:B------:R-:W-:Y:S01]  /*0c30*/  FFMA R43, R92, R17.reuse, R43 ;  /* 0x000000115c2b7223 */ /* 0x080fe2000000002b */
        /* <DEDUP_REMOVED lines=8> */
[----:B---3--:R-:W-:Y:S01]  /*0cc0*/  FFMA R36, R24, R77, R65 ;  /* 0x0000004d18247223 */ /* 0x008fe20000000041 */
[----:B------:R-:W-:Y:S01]  /*0cd0*/  FFMA R47, R80, R20, R60 ;  /* 0x00000014502f7223 */ /* 0x000fe2000000003c */
[----:B------:R-:W-:Y:S01]  /*0ce0*/  FFMA R48, R20, R81, R61 ;  /* 0x0000005114307223 */ /* 0x000fe2000000003d */
[-C--:B------:R-:W-:Y:S01]  /*0cf0*/  FFMA R20, R88, R21.reuse, R17 ;  /* 0x0000001558147223 */ /* 0x080fe20000000011 */
[-C--:B------:R-:W-:Y:S01]  /*0d00*/  FFMA R61, R90, R21.reuse, R37 ;  /* 0x000000155a3d7223 */ /* 0x080fe20000000025 */
[-C--:B------:R-:W-:Y:S01]  /*0d10*/  FFMA R55, R91, R21.reuse, R38 ;  /* 0x000000155b377223 */ /* 0x080fe20000000026 */
[----:B------:R-:W-:Y:S01]  /*0d20*/  FFMA R17, R94, R21, R39 ;  /* 0x000000155e117223 */ /* 0x000fe20000000027 */
[----:B------:R-:W-:-:S02]  /*0d30*/  FFMA R89, R89, R25, R36 ;  /* 0x0000001959597223 */ /* 0x000fc40000000024 */
[----:B------:R-:W0:Y:S01]  /*0d40*/  LDS.128 R36, [R4+0x410] ;  /* 0x0004100004247984 */ /* 0x000e220000000c00 */
[----:B------:R-:W-:Y:S01]  /*0d50*/  FFMA R52, R24, R79, R67 ;  /* 0x0000004f18347223 */ /* 0x000fe20000000043 */
[----:B------:R-:W-:Y:S01]  /*0d60*/  FFMA R79, R80, R24, R68 ;  /* 0x00000018504f7223 */ /* 0x000fe20000000044 */
[C---:B-1----:R-:W-:Y:S01]  /*0d70*/  FFMA R49, R32.reuse, R10, R112 ;  /* 0x0000000a20317223 */ /* 0x042fe20000000070 */
[C---:B------:R-:W-:Y:S01]  /*0d80*/  FFMA R112, R33.reuse, R86, R106 ;  /* 0x0000005621707223 */ /* 0x040fe2000000006a */
[-C--:B------:R-:W-:Y:S01]  /*0d90*/  FFMA R51, R32, R98.reuse, R30 ;  /* 0x0000006220337223 */ /* 0x080fe2000000001e */
[-C--:B------:R-:W-:Y:S01]  /*0da0*/  FFMA R106, R33, R98.reuse, R31 ;  /* 0x00000062216a7223 */ /* 0x080fe2000000001f */
[C---:B------:R-:W-:Y:S01]  /*0db0*/  FFMA R68, R34.reuse, R98, R29 ;  /* 0x0000006222447223 */ /* 0x040fe2000000001d */
[----:B------:R-:W-:Y:S02]  /*0dc0*/  FFMA R60, R34, R10, R28 ;  /* 0x0000000a223c7223 */ /* 0x000fe4000000001c */
[----:B------:R-:W1:Y:S01]  /*0dd0*/  LDS.128 R28, [R4+0x600] ;  /* 0x00060000041c7984 */ /* 0x000e620000000c00 */
[-C--:B------:R-:W-:Y:S01]  /*0de0*/  FFMA R47, R92, R21.reuse, R47 ;  /* 0x000000155c2f7223 */ /* 0x080fe2000000002f */
[-C--:B------:R-:W-:Y:S01]  /*0df0*/  FFMA R48, R93, R21.reuse, R48 ;  /* 0x000000155d307223 */ /* 0x080fe20000000030 */
[----:B------:R-:W-:Y:S01]  /*0e00*/  FFMA R46, R95, R21, R46 ;  /* 0x000000155f2e7223 */ /* 0x000fe2000000002e */
[----:B------:R-:W-:Y:S01]  /*0e10*/  FFMA R21, R76, R24, R64 ;  /* 0x000000184c157223 */ /* 0x000fe20000000040 */
[C---:B------:R-:W-:Y:S01]  /*0e20*/  FFMA R65, R24.reuse, R78, R66 ;  /* 0x0000004e18417223 */ /* 0x040fe20000000042 */
[C---:B------:R-:W-:Y:S01]  /*0e30*/  FFMA R118, R24.reuse, R81, R69 ;  /* 0x0000005118767223 */ /* 0x040fe20000000045 */
[C---:B------:R-:W-:Y:S01]  /*0e40*/  FFMA R67, R24.reuse, R82, R70 ;  /* 0x0000005218437223 */ /* 0x040fe20000000046 */
[----:B------:R-:W-:Y:S01]  /*0e50*/  FFMA R24, R24, R83, R71 ;  /* 0x0000005318187223 */ /* 0x000fe20000000047 */
[-C--:B------:R-:W-:Y:S01]  /*0e60*/  FFMA R69, R88, R25.reuse, R21 ;  /* 0x0000001958457223 */ /* 0x080fe20000000015 */
[-C--:B------:R-:W-:Y:S01]  /*0e70*/  FFMA R65, R90, R25.reuse, R65 ;  /* 0x000000195a417223 */ /* 0x080fe20000000041 */
[-C--:B------:R-:W-:Y:S01]  /*0e80*/  FFMA R91, R91, R25.reuse, R52 ;  /* 0x000000195b5b7223 */ /* 0x080fe20000000034 */
[-C--:B------:R-:W-:Y:S01]  /*0e90*/  FFMA R79, R92, R25.reuse, R79 ;  /* 0x000000195c4f7223 */ /* 0x080fe2000000004f */
[-C--:B------:R-:W-:Y:S01]  /*0ea0*/  FFMA R118, R93, R25.reuse, R118 ;  /* 0x000000195d767223 */ /* 0x080fe20000000076 */
[-C--:B------:R-:W-:Y:S01]  /*0eb0*/  FFMA R67, R94, R25.reuse, R67 ;  /* 0x000000195e437223 */ /* 0x080fe20000000043 */
[----:B------:R-:W-:Y:S01]  /*0ec0*/  FFMA R59, R95, R25, R24 ;  /* 0x000000195f3b7223 */ /* 0x000fe20000000018 */
[C---:B------:R-:W-:Y:S01]  /*0ed0*/  FFMA R111, R32.reuse, R74, R111 ;  /* 0x0000004a206f7223 */ /* 0x040fe2000000006f */
[C---:B------:R-:W-:Y:S01]  /*0ee0*/  FFMA R57, R32.reuse, R86, R117 ;  /* 0x0000005620397223 */ /* 0x040fe20000000075 */
[C---:B------:R-:W-:Y:S01]  /*0ef0*/  FFMA R25, R32.reuse, R14, R116 ;  /* 0x0000000e20197223 */ /* 0x040fe20000000074 */
[C---:B------:R-:W-:Y:S01]  /*0f00*/  FFMA R21, R32.reuse, R18, R50 ;  /* 0x0000001220157223 */ /* 0x040fe20000000032 */
[C---:B------:R-:W-:Y:S01]  /*0f10*/  FFMA R94, R32.reuse, R22, R20 ;  /* 0x00000016205e7223 */ /* 0x040fe20000000014 */
[----:B------:R-:W-:Y:S01]  /*0f20*/  FFMA R82, R32, R26, R69 ;  /* 0x0000001a20527223 */ /* 0x000fe20000000045 */
[----:B------:R-:W-:Y:S01]  /*0f30*/  FFMA R80, R33, R10, R124 ;  /* 0x0000000a21507223 */ /* 0x000fe2000000007c */
[----:B------:R-:W-:Y:S01]  /*0f40*/  FFMA R32, R35, R14, R45 ;  /* 0x0000000e23207223 */ /* 0x000fe2000000002d */
[----:B------:R-:W-:Y:S01]  /*0f50*/  FFMA R70, R74, R34, R115 ;  /* 0x000000224a467223 */ /* 0x000fe20000000073 */
[C---:B------:R-:W-:Y:S01]  /*0f60*/  FFMA R71, R34.reuse, R86, R119 ;  /* 0x0000005622477223 */ /* 0x040fe20000000077 */
[C---:B------:R-:W-:Y:S01]  /*0f70*/  FFMA R56, R34.reuse, R14, R12 ;  /* 0x0000000e22387223 */ /* 0x040fe2000000000c */
[C---:B------:R-:W-:Y:S01]  /*0f80*/  FFMA R54, R34.reuse, R18, R54 ;  /* 0x0000001222367223 */ /* 0x040fe20000000036 */
[C---:B------:R-:W-:Y:S01]  /*0f90*/  FFMA R52, R34.reuse, R22, R61 ;  /* 0x0000001622347223 */ /* 0x040fe2000000003d */
[----:B0-----:R-:W-:Y:S01]  /*0fa0*/  FFMA R124, R37, R98, R96 ;  /* 0x00000062257c7223 */ /* 0x001fe20000000060 */
[----:B------:R-:W-:Y:S01]  /*0fb0*/  FFMA R50, R34, R26, R65 ;  /* 0x0000001a22327223 */ /* 0x000fe20000000041 */
[----:B------:R-:W-:Y:S01]  /*0fc0*/  FFMA R90, R35, R18, R53 ;  /* 0x00000012235a7223 */ /* 0x000fe20000000035 */
[----:B------:R-:W-:Y:S01]  /*0fd0*/  FFMA R45, R36, R74, R103 ;  /* 0x0000004a242d7223 */ /* 0x000fe20000000067 */
[----:B------:R-:W-:Y:S01]  /*0fe0*/  FFMA R58, R74, R39, R72 ;  /* 0x000000274a3a7223 */ /* 0x000fe20000000048 */
[----:B------:R-:W-:Y:S01]  /*0ff0*/  FFMA R96, R39, R10, R8 ;  /* 0x0000000a27607223 */ /* 0x000fe20000000008 */
[C---:B------:R-:W-:Y:S01]  /*1000*/  FFMA R78, R33.reuse, R14, R44 ;  /* 0x0000000e214e7223 */ /* 0x040fe2000000002c */
[----:B------:R-:W-:Y:S01]  /*1010*/  FFMA R76, R33, R18, R16 ;  /* 0x00000012214c7223 */ /* 0x000fe20000000010 */
[----:B------:R-:W-:Y:S01]  /*1020*/  FFMA R34, R35, R98, R121 ;  /* 0x0000006223227223 */ /* 0x000fe20000000079 */
[C---:B------:R-:W-:Y:S01]  /*1030*/  FFMA R53, R36.reuse, R14, R41 ;  /* 0x0000000e24357223 */ /* 0x040fe20000000029 */
[-C--:B------:R-:W-:Y:S01]  /*1040*/  FFMA R103, R36, R18.reuse, R43 ;  /* 0x0000001224677223 */ /* 0x080fe2000000002b */
[-C--:B------:R-:W-:Y:S01]  /*1050*/  FFMA R72, R37, R18.reuse, R42 ;  /* 0x0000001225487223 */ /* 0x080fe2000000002a */
[----:B------:R-:W-:Y:S01]  /*1060*/  FFMA R8, R39, R18, R40 ;  /* 0x0000001227087223 */ /* 0x000fe20000000028 */
[C---:B------:R-:W-:Y:S01]  /*1070*/  FFMA R116, R74.reuse, R33, R113 ;  /* 0x000000214a747223 */ /* 0x040fe20000000071 */
[C---:B------:R-:W-:Y:S01]  /*1080*/  FFMA R66, R33.reuse, R22, R63 ;  /* 0x0000001621427223 */ /* 0x040fe2000000003f */
[----:B------:R-:W-:Y:S01]  /*1090*/  FFMA R62, R33, R26, R89 ;  /* 0x0000001a213e7223 */ /* 0x000fe20000000059 */
[C---:B------:R-:W-:Y:S01]  /*10a0*/  FFMA R44, R74.reuse, R35, R101 ;  /* 0x000000234a2c7223 */ /* 0x040fe20000000065 */
[C---:B------:R-:W-:Y:S01]  /*10b0*/  FFMA R92, R35.reuse, R86, R84 ;  /* 0x00000056235c7223 */ /* 0x040fe20000000054 */
[C---:B------:R-:W-:Y:S01]  /*10c0*/  FFMA R88, R35.reuse, R10, R125 ;  /* 0x0000000a23587223 */ /* 0x040fe2000000007d */
[C---:B------:R-:W-:Y:S01]  /*10d0*/  FFMA R16, R35.reuse, R22, R55 ;  /* 0x0000001623107223 */ /* 0x040fe20000000037 */
[----:B------:R-:W-:Y:S01]  /*10e0*/  FFMA R20, R35, R26, R91 ;  /* 0x0000001a23147223 */ /* 0x000fe2000000005b */
[----:B------:R-:W0:Y:S01]  /*10f0*/  LDS.128 R40, [R4+0x610] ;  /* 0x0006100004287984 */ /* 0x000e220000000c00 */
[----:B------:R-:W-:Y:S01]  /*1100*/  FFMA R64, R74, R37, R105 ;  /* 0x000000254a407223 */ /* 0x000fe20000000069 */
[C---:B------:R-:W-:Y:S01]  /*1110*/  FFMA R125, R36.reuse, R86, R73 ;  /* 0x00000056247d7223 */ /* 0x040fe20000000049 */
[-C--:B------:R-:W-:Y:S01]  /*1120*/  FFMA R121, R36, R98.reuse, R123 ;  /* 0x0000006224797223 */ /* 0x080fe2000000007b */
[CC--:B------:R-:W-:Y:S01]  /*1130*/  FFMA R117, R38.reuse, R98.reuse, R85 ;  /* 0x0000006226757223 */ /* 0x0c0fe20000000055 */
[----:B------:R-:W-:Y:S01]  /*1140*/  FFMA R12, R39, R98, R108 ;  /* 0x00000062270c7223 */ /* 0x000fe2000000006c */
[----:B------:R-:W-:Y:S01]  /*1150*/  FFMA R105, R38, R14, R9 ;  /* 0x0000000e26697223 */ /* 0x000fe20000000009 */
[----:B------:R-:W-:Y:S01]  /*1160*/  FFMA R61, R74, R38, R107 ;  /* 0x000000264a3d7223 */ /* 0x000fe2000000006b */
[-C--:B------:R-:W-:Y:S01]  /*1170*/  FFMA R102, R37, R86.reuse, R102 ;  /* 0x0000005625667223 */ /* 0x080fe20000000066 */
[CC--:B------:R-:W-:Y:S01]  /*1180*/  FFMA R69, R38.reuse, R86.reuse, R109 ;  /* 0x0000005626457223 */ /* 0x0c0fe2000000006d */
[----:B------:R-:W-:Y:S01]  /*1190*/  FFMA R104, R39, R86, R104 ;  /* 0x0000005627687223 */ /* 0x000fe20000000068 */
[C---:B------:R-:W-:Y:S01]  /*11a0*/  FFMA R55, R38.reuse, R10, R97 ;  /* 0x0000000a26377223 */ /* 0x040fe20000000061 */
[C---:B------:R-:W-:Y:S01]  /*11b0*/  FFMA R95, R38.reuse, R18, R13 ;  /* 0x00000012265f7223 */ /* 0x040fe2000000000d */
[----:B------:R-:W-:Y:S01]  /*11c0*/  FFMA R77, R38, R22, R17 ;  /* 0x00000016264d7223 */ /* 0x000fe20000000011 */
[-C--:B------:R-:W-:Y:S01]  /*11d0*/  FFMA R79, R36, R26.reuse, R79 ;  /* 0x0000001a244f7223 */ /* 0x080fe2000000004f */
[-C--:B------:R-:W-:Y:S01]  /*11e0*/  FFMA R118, R37, R26.reuse, R118 ;  /* 0x0000001a25767223 */ /* 0x080fe20000000076 */
[-C--:B------:R-:W-:Y:S01]  /*11f0*/  FFMA R67, R38, R26.reuse, R67 ;  /* 0x0000001a26437223 */ /* 0x080fe20000000043 */
[----:B------:R-:W-:Y:S01]  /*1200*/  FFMA R108, R39, R26, R59 ;  /* 0x0000001a276c7223 */ /* 0x000fe2000000003b */
[C---:B-1----:R-:W-:Y:S01]  /*1210*/  FFMA R73, R28.reuse, R75, R111 ;  /* 0x0000004b1c497223 */ /* 0x042fe2000000006f */
[C---:B------:R-:W-:Y:S01]  /*1220*/  FFMA R123, R28.reuse, R87, R57 ;  /* 0x000000571c7b7223 */ /* 0x040fe20000000039 */
[C---:B------:R-:W-:Y:S01]  /*1230*/  FFMA R85, R28.reuse, R15, R25 ;  /* 0x0000000f1c557223 */ /* 0x040fe20000000019 */
[----:B------:R-:W-:Y:S01]  /*1240*/  FFMA R9, R28, R19, R21 ;  /* 0x000000131c097223 */ /* 0x000fe20000000015 */
[CC--:B------:R-:W-:Y:S01]  /*1250*/  FFMA R113, R36.reuse, R10.reuse, R110 ;  /* 0x0000000a24717223 */ /* 0x0c0fe2000000006e */
[C---:B------:R-:W-:Y:S01]  /*1260*/  FFMA R122, R37.reuse, R10, R122 ;  /* 0x0000000a257a7223 */ /* 0x040fe2000000007a */
[-C--:B------:R-:W-:Y:S01]  /*1270*/  FFMA R120, R37, R14.reuse, R120 ;  /* 0x0000000e25787223 */ /* 0x080fe20000000078 */
[----:B------:R-:W-:Y:S01]  /*1280*/  FFMA R114, R39, R14, R114 ;  /* 0x0000000e27727223 */ /* 0x000fe20000000072 */
[-C--:B------:R-:W-:Y:S01]  /*1290*/  FFMA R81, R36, R22.reuse, R47 ;  /* 0x0000001624517223 */ /* 0x080fe2000000002f */
[-C--:B------:R-:W-:Y:S01]  /*12a0*/  FFMA R18, R37, R22.reuse, R48 ;  /* 0x0000001625127223 */ /* 0x080fe20000000030 */
[----:B------:R-:W-:Y:S01]  /*12b0*/  FFMA R24, R39, R22, R46 ;  /* 0x0000001627187223 */ /* 0x000fe2000000002e */
[C---:B------:R-:W-:Y:S01]  /*12c0*/  FFMA R119, R28.reuse, R99, R51 ;  /* 0x000000631c777223 */ /* 0x040fe20000000033 */
[C---:B------:R-:W-:Y:S01]  /*12d0*/  FFMA R107, R28.reuse, R11, R49 ;  /* 0x0000000b1c6b7223 */ /* 0x040fe20000000031 */
[C---:B------:R-:W-:Y:S01]  /*12e0*/  FFMA R25, R28.reuse, R23, R94 ;  /* 0x000000171c197223 */ /* 0x040fe2000000005e */
[----:B------:R-:W-:Y:S01]  /*12f0*/  FFMA R17, R28, R27, R82 ;  /* 0x0000001b1c117223 */ /* 0x000fe20000000052 */
[----:B------:R-:W-:Y:S01]  /*1300*/  FFMA R98, R75, R29, R116 ;  /* 0x0000001d4b627223 */ /* 0x000fe20000000074 */
[C---:B------:R-:W-:Y:S01]  /*1310*/  FFMA R21, R29.reuse, R87, R112 ;  /* 0x000000571d157223 */ /* 0x040fe20000000070 */
[C---:B------:R-:W-:Y:S01]  /*1320*/  FFMA R89, R29.reuse, R99, R106 ;  /* 0x000000631d597223 */ /* 0x040fe2000000006a */
[C---:B------:R-:W-:Y:S01]  /*1330*/  FFMA R111, R29.reuse, R11, R80 ;  /* 0x0000000b1d6f7223 */ /* 0x040fe20000000050 */
[C---:B------:R-:W-:Y:S01]  /*1340*/  FFMA R97, R29.reuse, R15, R78 ;  /* 0x0000000f1d617223 */ /* 0x040fe2000000004e */
[C---:B------:R-:W-:Y:S01]  /*1350*/  FFMA R91, R29.reuse, R19, R76 ;  /* 0x000000131d5b7223 */ /* 0x040fe2000000004c */
[C---:B------:R-:W-:Y:S01]  /*1360*/  FFMA R59, R29.reuse, R23, R66 ;  /* 0x000000171d3b7223 */ /* 0x040fe20000000042 */
[----:B------:R-:W-:Y:S01]  /*1370*/  FFMA R57, R29, R27, R62 ;  /* 0x0000001b1d397223 */ /* 0x000fe2000000003e */
[C---:B------:R-:W-:Y:S01]  /*1380*/  FFMA R63, R75.reuse, R30, R70 ;  /* 0x0000001e4b3f7223 */ /* 0x040fe20000000046 */
[C---:B------:R-:W-:Y:S01]  /*1390*/  FFMA R71, R30.reuse, R87, R71 ;  /* 0x000000571e477223 */ /* 0x040fe20000000047 */
[C---:B------:R-:W-:Y:S01]  /*13a0*/  FFMA R115, R30.reuse, R99, R68 ;  /* 0x000000631e737223 */ /* 0x040fe20000000044 */
[C---:B------:R-:W-:Y:S01]  /*13b0*/  FFMA R109, R30.reuse, R11, R60 ;  /* 0x0000000b1e6d7223 */ /* 0x040fe2000000003c */
        /* <DEDUP_REMOVED lines=12> */
[----:B------:R-:W-:Y:S04]  /*1480*/  LDS.128 R36, [R5+0x10] ;  /* 0x0000100005247984 */ /* 0x000fe80000000c00 */
[----:B------:R-:W1:Y:S04]  /*1490*/  LDS.128 R48, [R4+0x800] ;  /* 0x0008000004307984 */ /* 0x000e680000000c00 */
[----:B------:R-:W2:Y:S04]  /*14a0*/  LDS.128 R32, [R4+0x810] ;  /* 0x0008100004207984 */ /* 0x000ea80000000c00 */
[----:B------:R-:W3:Y:S01]  /*14b0*/  LDS.128 R28, [R5+0x30] ;  /* 0x00003000051c7984 */ /* 0x000ee20000000c00 */
[C---:B0-----:R-:W-:Y:S01]  /*14c0*/  FFMA R66, R40.reuse, R75, R45 ;  /* 0x0000004b28427223 */ /* 0x041fe2000000002d */
[----:B------:R-:W-:Y:S01]  /*14d0*/  FFMA R61, R75, R42, R61 ;  /* 0x0000002a4b3d7223 */ /* 0x000fe2000000003d */
[-C--:B------:R-:W-:Y:S01]  /*14e0*/  FFMA R125, R40, R87.reuse, R125 ;  /* 0x00000057287d7223 */ /* 0x080fe2000000007d */
[-C--:B------:R-:W-:Y:S01]  /*14f0*/  FFMA R22, R41, R87.reuse, R102 ;  /* 0x0000005729167223 */ /* 0x080fe20000000066 */
[-C--:B------:R-:W-:Y:S01]  /*1500*/  FFMA R69, R42, R87.reuse, R69 ;  /* 0x000000572a457223 */ /* 0x080fe20000000045 */
[----:B------:R-:W-:Y:S01]  /*1510*/  FFMA R14, R43, R87, R104 ;  /* 0x000000572b0e7223 */ /* 0x000fe20000000068 */
[----:B------:R-:W0:Y:S01]  /*1520*/  LDS.128 R44, [R5+0x50] ;  /* 0x00005000052c7984 */ /* 0x000e220000000c00 */
[-C--:B------:R-:W-:Y:S01]  /*1530*/  FFMA R113, R40, R11.reuse, R113 ;  /* 0x0000000b28717223 */ /* 0x080fe20000000071 */
[-C--:B------:R-:W-:Y:S01]  /*1540*/  FFMA R122, R41, R11.reuse, R122 ;  /* 0x0000000b297a7223 */ /* 0x080fe2000000007a */
[-C--:B------:R-:W-:Y:S01]  /*1550*/  FFMA R87, R42, R11.reuse, R55 ;  /* 0x0000000b2a577223 */ /* 0x080fe20000000037 */
[----:B------:R-:W-:Y:S01]  /*1560*/  FFMA R96, R43, R11, R96 ;  /* 0x0000000b2b607223 */ /* 0x000fe20000000060 */
[C---:B------:R-:W-:Y:S01]  /*1570*/  FFMA R64, R75.reuse, R41, R64 ;  /* 0x000000294b407223 */ /* 0x040fe20000000040 */
[----:B------:R-:W-:Y:S01]  /*1580*/  FFMA R58, R75, R43, R58 ;  /* 0x0000002b4b3a7223 */ /* 0x000fe2000000003a */
[C---:B------:R-:W-:Y:S01]  /*1590*/  FFMA R11, R40.reuse, R15, R53 ;  /* 0x0000000f280b7223 */ /* 0x040fe20000000035 */
[-C--:B------:R-:W-:Y:S01]  /*15a0*/  FFMA R103, R40, R19.reuse, R103 ;  /* 0x0000001328677223 */ /* 0x080fe20000000067 */
[----:B------:R-:W4:Y:S01]  /*15b0*/  LDS.128 R52, [R5+0x70] ;  /* 0x0000700005347984 */ /* 0x000f220000000c00 */
[-C--:B------:R-:W-:Y:S01]  /*15c0*/  FFMA R72, R41, R19.reuse, R72 ;  /* 0x0000001329487223 */ /* 0x080fe20000000048 */
[-C--:B------:R-:W-:Y:S01]  /*15d0*/  FFMA R95, R42, R19.reuse, R95 ;  /* 0x000000132a5f7223 */ /* 0x080fe2000000005f */
[----:B------:R-:W-:Y:S01]  /*15e0*/  FFMA R8, R43, R19, R8 ;  /* 0x000000132b087223 */ /* 0x000fe20000000008 */
[C---:B------:R-:W-:Y:S01]  /*15f0*/  FFMA R75, R40.reuse, R23, R81 ;  /* 0x00000017284b7223 */ /* 0x040fe20000000051 */
[-C--:B------:R-:W-:Y:S01]  /*1600*/  FFMA R121, R40, R99.reuse, R121 ;  /* 0x0000006328797223 */ /* 0x080fe20000000079 */
[-C--:B------:R-:W-:Y:S01]  /*1610*/  FFMA R124, R41, R99.reuse, R124 ;  /* 0x00000063297c7223 */ /* 0x080fe2000000007c */
[CC--:B------:R-:W-:Y:S01]  /*1620*/  FFMA R117, R42.reuse, R99.reuse, R117 ;  /* 0x000000632a757223 */ /* 0x0c0fe20000000075 */
[----:B------:R-:W-:Y:S01]  /*1630*/  FFMA R10, R43, R99, R12 ;  /* 0x000000632b0a7223 */ /* 0x000fe2000000000c */
[-C--:B------:R-:W-:Y:S01]  /*1640*/  FFMA R18, R41, R23.reuse, R18 ;  /* 0x0000001729127223 */ /* 0x080fe20000000012 */
[-C--:B------:R-:W-:Y:S01]  /*1650*/  FFMA R19, R42, R23.reuse, R77 ;  /* 0x000000172a137223 */ /* 0x080fe2000000004d */
[----:B------:R-:W-:Y:S01]  /*1660*/  FFMA R24, R43, R23, R24 ;  /* 0x000000172b187223 */ /* 0x000fe20000000018 */
[----:B------:R-:W5:Y:S01]  /*1670*/  LDS.128 R80, [R5+0x90] ;  /* 0x0000900005507984 */ /* 0x000f620000000c00 */
[C---:B-1----:R-:W-:Y:S01]  /*1680*/  FFMA R12, R36.reuse, R50, R63 ;  /* 0x00000032240c7223 */ /* 0x042fe2000000003f */
[----:B--2---:R-:W-:-:S02]  /*1690*/  FFMA R20, R36, R34, R61 ;  /* 0x0000002224147223 */ /* 0x004fc4000000003d */
[----:B------:R-:W1:Y:S01]  /*16a0*/  LDS.128 R60, [R5+0xd0] ;  /* 0x0000d000053c7984 */ /* 0x000e620000000c00 */
[C---:B---3--:R-:W-:Y:S01]  /*16b0*/  FFMA R99, R28.reuse, R50, R71 ;  /* 0x000000321c637223 */ /* 0x048fe20000000047 */
[C---:B------:R-:W-:Y:S02]  /*16c0*/  FFMA R23, R28.reuse, R34, R69 ;  /* 0x000000221c177223 */ /* 0x040fe40000000045 */
[----:B------:R-:W2:Y:S01]  /*16d0*/  LDS.128 R68, [R5+0xf0] ;  /* 0x0000f00005447984 */ /* 0x000ea20000000c00 */
[----:B------:R-:W-:Y:S01]  /*16e0*/  FFMA R112, R28, R49, R21 ;  /* 0x000000311c707223 */ /* 0x000fe20000000015 */
[-C--:B------:R-:W-:Y:S01]  /*16f0*/  FFMA R106, R48, R28.reuse, R123 ;  /* 0x0000001c306a7223 */ /* 0x080fe2000000007b */
[----:B------:R-:W-:Y:S01]  /*1700*/  FFMA R92, R28, R51, R92 ;  /* 0x000000331c5c7223 */ /* 0x000fe2000000005c */
[----:B------:R-:W-:Y:S01]  /*1710*/  FFMA R21, R32, R28, R125 ;  /* 0x0000001c20157223 */ /* 0x000fe2000000007d */
[----:B------:R-:W-:Y:S01]  /*1720*/  FFMA R22, R28, R33, R22 ;  /* 0x000000211c167223 */ /* 0x000fe20000000016 */
        /* <DEDUP_REMOVED lines=8> */
[-C--:B------:R-:W-:Y:S01]  /*17b0*/  FFMA R58, R36, R35.reuse, R58 ;  /* 0x00000023243a7223 */ /* 0x080fe2000000003a */
[----:B------:R-:W-:Y:S01]  /*17c0*/  FFMA R28, R28, R35, R14 ;  /* 0x000000231c1c7223 */ /* 0x000fe2000000000e */
[----:B0-----:R-:W-:Y:S01]  /*17d0*/  FFMA R102, R44, R49, R89 ;  /* 0x000000312c667223 */ /* 0x001fe20000000059 */
        /* <DEDUP_REMOVED lines=8> */
[----:B------:R0:W3:Y:S01]  /*1860*/  LDS.128 R76, [R5+0xb0] ;  /* 0x0000b000054c7984 */ /* 0x0000e20000000c00 */
[----:B----4-:R-:W-:Y:S01]  /*1870*/  FFMA R116, R48, R52, R107 ;  /* 0x0000003430747223 */ /* 0x010fe2000000006b */
[C---:B------:R-:W-:Y:S01]  /*1880*/  FFMA R104, R52.reuse, R49, R111 ;  /* 0x0000003134687223 */ /* 0x040fe2000000006f */
[C---:B------:R-:W-:Y:S01]  /*1890*/  FFMA R94, R52.reuse, R50, R109 ;  /* 0x00000032345e7223 */ /* 0x040fe2000000006d */
[----:B------:R-:W-:Y:S01]  /*18a0*/  FFMA R88, R52, R51, R88 ;  /* 0x0000003334587223 */ /* 0x000fe20000000058 */
[----:B------:R-:W-:Y:S01]  /*18b0*/  FFMA R10, R32, R52, R113 ;  /* 0x00000034200a7223 */ /* 0x000fe20000000071 */
[C---:B------:R-:W-:Y:S01]  /*18c0*/  FFMA R122, R52.reuse, R33, R122 ;  /* 0x00000021347a7223 */ /* 0x040fe2000000007a */
[C---:B------:R-:W-:Y:S01]  /*18d0*/  FFMA R87, R52.reuse, R34, R87 ;  /* 0x0000002234577223 */ /* 0x040fe20000000057 */
[----:B------:R-:W-:Y:S01]  /*18e0*/  FFMA R44, R52, R35, R96 ;  /* 0x00000023342c7223 */ /* 0x000fe20000000060 */
[----:B-----5:R-:W-:Y:S01]  /*18f0*/  FFMA R123, R48, R80, R85 ;  /* 0x00000050307b7223 */ /* 0x020fe20000000055 */
[C---:B------:R-:W-:Y:S01]  /*1900*/  FFMA R52, R80.reuse, R51, R74 ;  /* 0x0000003350347223 */ /* 0x040fe2000000004a */
[C---:B------:R-:W-:Y:S01]  /*1910*/  FFMA R97, R80.reuse, R49, R97 ;  /* 0x0000003150617223 */ /* 0x040fe20000000061 */
[----:B------:R-:W-:Y:S01]  /*1920*/  FFMA R96, R80, R50, R101 ;  /* 0x0000003250607223 */ /* 0x000fe20000000065 */
[----:B------:R-:W-:Y:S01]  /*1930*/  FFMA R11, R32, R80, R11 ;  /* 0x00000050200b7223 */ /* 0x000fe2000000000b */
[C---:B------:R-:W-:Y:S01]  /*1940*/  FFMA R120, R80.reuse, R33, R120 ;  /* 0x0000002150787223 */ /* 0x040fe20000000078 */
[CC--:B------:R-:W-:Y:S01]  /*1950*/  FFMA R85, R80.reuse, R34.reuse, R105 ;  /* 0x0000002250557223 */ /* 0x0c0fe20000000069 */
[----:B------:R-:W-:Y:S01]  /*1960*/  FFMA R74, R80, R35, R114 ;  /* 0x00000023504a7223 */ /* 0x000fe20000000072 */
[-C--:B------:R-:W-:Y:S01]  /*1970*/  FFMA R118, R41, R27.reuse, R118 ;  /* 0x0000001b29767223 */ /* 0x080fe20000000076 */
[-C--:B------:R-:W-:Y:S01]  /*1980*/  FFMA R67, R42, R27.reuse, R67 ;  /* 0x0000001b2a437223 */ /* 0x080fe20000000043 */
[----:B------:R-:W-:Y:S01]  /*1990*/  FFMA R108, R43, R27, R108 ;  /* 0x0000001b2b6c7223 */ /* 0x000fe2000000006c */
[C---:B-1----:R-:W-:Y:S01]  /*19a0*/  FFMA R114, R60.reuse, R51, R16 ;  /* 0x000000333c727223 */ /* 0x042fe20000000010 */
[C---:B------:R-:W-:Y:S01]  /*19b0*/  FFMA R80, R60.reuse, R33, R18 ;  /* 0x000000213c507223 */ /* 0x040fe20000000012 */
[----:B0-----:R-:W-:Y:S01]  /*19c0*/  FFMA R5, R60, R34, R19 ;  /* 0x000000223c057223 */ /* 0x001fe20000000013 */
[C---:B--2---:R-:W-:Y:S01]  /*19d0*/  FFMA R119, R48.reuse, R68, R17 ;  /* 0x0000004430777223 */ /* 0x044fe20000000011 */
[----:B------:R-:W0:Y:S04]  /*19e0*/  LDS.128 R40, [R4+0xa00] ;  /* 0x000a000004287984 */ /* 0x000e280000000c00 */
[----:B------:R-:W1:Y:S01]  /*19f0*/  LDS.128 R16, [R4+0xa10] ;  /* 0x000a100004107984 */ /* 0x000e620000000c00 */
[----:B------:R-:W-:Y:S01]  /*1a00*/  FFMA R117, R48, R60, R25 ;  /* 0x0000003c30757223 */ /* 0x000fe20000000019 */
[CC--:B------:R-:W-:Y:S01]  /*1a10*/  FFMA R59, R60.reuse, R49.reuse, R59 ;  /* 0x000000313c3b7223 */ /* 0x0c0fe2000000003b */
[-C--:B------:R-:W-:Y:S01]  /*1a20*/  FFMA R65, R60, R50.reuse, R65 ;  /* 0x000000323c417223 */ /* 0x080fe20000000041 */
[C---:B------:R-:W-:Y:S01]  /*1a30*/  FFMA R57, R68.reuse, R49, R57 ;  /* 0x0000003144397223 */ /* 0x040fe20000000039 */
[----:B------:R-:W-:Y:S01]  /*1a40*/  FFMA R13, R68, R50, R13 ;  /* 0x00000032440d7223 */ /* 0x000fe2000000000d */
[----:B------:R-:W-:Y:S01]  /*1a50*/  FFMA R25, R32, R60, R75 ;  /* 0x0000003c20197223 */ /* 0x000fe2000000004b */
[----:B------:R-:W-:Y:S01]  /*1a60*/  FFMA R24, R60, R35, R24 ;  /* 0x000000233c187223 */ /* 0x000fe20000000018 */
[C---:B------:R-:W-:Y:S01]  /*1a70*/  FFMA R60, R68.reuse, R51, R26 ;  /* 0x00000033443c7223 */ /* 0x040fe2000000001a */
[----:B------:R-:W-:Y:S01]  /*1a80*/  FFMA R118, R68, R33, R118 ;  /* 0x0000002144767223 */ /* 0x000fe20000000076 */
[----:B---3--:R-:W-:Y:S01]  /*1a90*/  FFMA R107, R76, R49, R91 ;  /* 0x000000314c6b7223 */ /* 0x008fe2000000005b */
[-C--:B------:R-:W-:Y:S01]  /*1aa0*/  FFMA R121, R48, R76.reuse, R9 ;  /* 0x0000004c30797223 */ /* 0x080fe20000000009 */
[----:B------:R-:W-:Y:S01]  /*1ab0*/  FFMA R90, R76, R51, R90 ;  /* 0x000000334c5a7223 */ /* 0x000fe2000000005a */
[----:B------:R-:W-:Y:S01]  /*1ac0*/  FFMA R9, R32, R76, R103 ;  /* 0x0000004c20097223 */ /* 0x000fe20000000067 */
[C---:B------:R-:W-:Y:S01]  /*1ad0*/  FFMA R27, R76.reuse, R34, R95 ;  /* 0x000000224c1b7223 */ /* 0x040fe2000000005f */
[C---:B------:R-:W-:Y:S01]  /*1ae0*/  FFMA R8, R76.reuse, R35, R8 ;  /* 0x000000234c087223 */ /* 0x040fe20000000008 */
[C---:B------:R-:W-:Y:S01]  /*1af0*/  FFMA R91, R76.reuse, R50, R93 ;  /* 0x000000324c5b7223 */ /* 0x040fe2000000005d */
[----:B------:R-:W-:Y:S01]  /*1b00*/  FFMA R72, R76, R33, R72 ;  /* 0x000000214c487223 */ /* 0x000fe20000000048 */
[----:B------:R-:W-:Y:S01]  /*1b10*/  FFMA R34, R68, R34, R67 ;  /* 0x0000002244227223 */ /* 0x000fe20000000043 */
[----:B------:R-:W-:Y:S01]  /*1b20*/  FFMA R48, R32, R68, R15 ;  /* 0x0000004420307223 */ /* 0x000fe2000000000f */
[----:B------:R-:W-:Y:S01]  /*1b30*/  FFMA R76, R68, R35, R108 ;  /* 0x00000023444c7223 */ /* 0x000fe2000000006c */
[----:B0-----:R-:W-:Y:S01]  /*1b40*/  FFMA R50, R40, R37, R73 ;  /* 0x0000002528327223 */ /* 0x001fe20000000049 */
        /* <DEDUP_REMOVED lines=9> */
[C---:B-1----:R-:W-:Y:S01]  /*1be0*/  FFMA R33, R37.reuse, R18, R20 ;  /* 0x0000001225217223 */ /* 0x042fe20000000014 */
[-C--:B------:R-:W-:Y:S01]  /*1bf0*/  FFMA R32, R40, R29.reuse, R106 ;  /* 0x0000001d28207223 */ /* 0x080fe2000000006a */
        /* <DEDUP_REMOVED lines=18> */
[C---:B------:R-:W-:Y:S01]  /*1d20*/  FFMA R26, R40.reuse, R45, R110 ;  /* 0x0000002d281a7223 */ /* 0x040fe2000000006e */
[-C--:B------:R-:W-:Y:S01]  /*1d30*/  FFMA R125, R40, R53.reuse, R116 ;  /* 0x00000035287d7223 */ /* 0x080fe20000000074 */
[----:B------:R-:W-:Y:S01]  /*1d40*/  FFMA R95, R42, R53, R94 ;  /* 0x000000352a5f7223 */ /* 0x000fe2000000005e */
[----:B------:R-:W0:Y:S01]  /*1d50*/  LDS.128 R12, [R4+0xc00] ;  /* 0x000c0000040c7984 */ /* 0x000e220000000c00 */
[----:B------:R-:W-:Y:S01]  /*1d60*/  FFMA R43, R43, R69, R60 ;  /* 0x000000452b2b7223 */ /* 0x000fe2000000003c */
[-C--:B------:R-:W-:Y:S01]  /*1d70*/  FFMA R29, R16, R45.reuse, R56 ;  /* 0x0000002d101d7223 */ /* 0x080fe20000000038 */
[-C--:B------:R-:W-:Y:S01]  /*1d80*/  FFMA R124, R17, R45.reuse, R124 ;  /* 0x0000002d117c7223 */ /* 0x080fe2000000007c */
[-C--:B------:R-:W-:Y:S01]  /*1d90*/  FFMA R89, R18, R45.reuse, R89 ;  /* 0x0000002d12597223 */ /* 0x080fe20000000059 */
[----:B------:R-:W-:Y:S01]  /*1da0*/  FFMA R36, R19, R45, R36 ;  /* 0x0000002d13247223 */ /* 0x000fe20000000024 */
[-C--:B------:R-:W-:Y:S01]  /*1db0*/  FFMA R37, R16, R53.reuse, R10 ;  /* 0x0000003510257223 */ /* 0x080fe2000000000a */
[-C--:B------:R-:W-:Y:S01]  /*1dc0*/  FFMA R122, R17, R53.reuse, R122 ;  /* 0x00000035117a7223 */ /* 0x080fe2000000007a */
[-C--:B------:R-:W-:Y:S01]  /*1dd0*/  FFMA R87, R18, R53.reuse, R87 ;  /* 0x0000003512577223 */ /* 0x080fe20000000057 */
[C---:B------:R-:W-:Y:S01]  /*1de0*/  FFMA R44, R19.reuse, R53, R44 ;  /* 0x00000035132c7223 */ /* 0x040fe2000000002c */
[C---:B------:R-:W-:Y:S01]  /*1df0*/  FFMA R45, R16.reuse, R81, R11 ;  /* 0x00000051102d7223 */ /* 0x040fe2000000000b */
[-C--:B------:R-:W-:Y:S01]  /*1e00*/  FFMA R53, R16, R77.reuse, R9 ;  /* 0x0000004d10357223 */ /* 0x080fe20000000009 */
[----:B------:R-:W-:-:S02]  /*1e10*/  FFMA R60, R19, R77, R8 ;  /* 0x0000004d133c7223 */ /* 0x000fc40000000008 */
[----:B------:R-:W1:Y:S01]  /*1e20*/  LDS.128 R8, [R4+0xc10] ;  /* 0x000c100004087984 */ /* 0x000e620000000c00 */
[C---:B------:R-:W-:Y:S01]  /*1e30*/  FFMA R123, R40.reuse, R81, R123 ;  /* 0x00000051287b7223 */ /* 0x040fe2000000007b */
[C---:B------:R-:W-:Y:S01]  /*1e40*/  FFMA R121, R40.reuse, R77, R121 ;  /* 0x0000004d28797223 */ /* 0x040fe20000000079 */
[C---:B------:R-:W-:Y:S01]  /*1e50*/  FFMA R117, R40.reuse, R61, R117 ;  /* 0x0000003d28757223 */ /* 0x040fe20000000075 */
[----:B------:R-:W-:Y:S01]  /*1e60*/  FFMA R119, R40, R69, R119 ;  /* 0x0000004528777223 */ /* 0x000fe20000000077 */
[-C--:B------:R-:W-:Y:S01]  /*1e70*/  FFMA R93, R42, R81.reuse, R96 ;  /* 0x000000512a5d7223 */ /* 0x080fe20000000060 */
[-C--:B------:R-:W-:Y:S01]  /*1e80*/  FFMA R120, R17, R81.reuse, R120 ;  /* 0x0000005111787223 */ /* 0x080fe20000000078 */
[-C--:B------:R-:W-:Y:S01]  /*1e90*/  FFMA R85, R18, R81.reuse, R85 ;  /* 0x0000005112557223 */ /* 0x080fe20000000055 */
[----:B------:R-:W-:Y:S01]  /*1ea0*/  FFMA R74, R19, R81, R74 ;  /* 0x00000051134a7223 */ /* 0x000fe2000000004a */
[----:B------:R-:W-:Y:S01]  /*1eb0*/  FFMA R91, R42, R77, R91 ;  /* 0x0000004d2a5b7223 */ /* 0x000fe2000000005b */
[----:B------:R-:W-:Y:S01]  /*1ec0*/  FFMA R81, R16, R61, R25 ;  /* 0x0000003d10517223 */ /* 0x000fe20000000019 */
[CC--:B------:R-:W-:Y:S01]  /*1ed0*/  FFMA R72, R17.reuse, R77.reuse, R72 ;  /* 0x0000004d11487223 */ /* 0x0c0fe20000000048 */
[----:B------:R-:W-:Y:S01]  /*1ee0*/  FFMA R27, R18, R77, R27 ;  /* 0x0000004d121b7223 */ /* 0x000fe2000000001b */
[----:B------:R-:W-:Y:S01]  /*1ef0*/  FFMA R25, R16, R69, R48 ;  /* 0x0000004510197223 */ /* 0x000fe20000000030 */
[-C--:B------:R-:W-:Y:S01]  /*1f00*/  FFMA R80, R17, R61.reuse, R80 ;  /* 0x0000003d11507223 */ /* 0x080fe20000000050 */
[CC--:B------:R-:W-:Y:S01]  /*1f10*/  FFMA R77, R18.reuse, R61.reuse, R5 ;  /* 0x0000003d124d7223 */ /* 0x0c0fe20000000005 */
[----:B------:R-:W-:Y:S01]  /*1f20*/  FFMA R68, R19, R61, R24 ;  /* 0x0000003d13447223 */ /* 0x000fe20000000018 */
[-C--:B------:R-:W-:Y:S01]  /*1f30*/  FFMA R118, R17, R69.reuse, R118 ;  /* 0x0000004511767223 */ /* 0x080fe20000000076 */
[-C--:B------:R-:W-:Y:S01]  /*1f40*/  FFMA R5, R18, R69.reuse, R34 ;  /* 0x0000004512057223 */ /* 0x080fe20000000022 */
[----:B------:R-:W-:Y:S01]  /*1f50*/  FFMA R76, R19, R69, R76 ;  /* 0x00000045134c7223 */ /* 0x000fe2000000004c */
[C---:B0-----:R-:W-:Y:S01]  /*1f60*/  FFMA R16, R12.reuse, R30, R32 ;  /* 0x0000001e0c107223 */ /* 0x041fe20000000020 */
        /* <DEDUP_REMOVED lines=32> */
[-C--:B-1----:R-:W-:Y:S01]  /*2170*/  FFMA R21, R8, R30.reuse, R21 ;  /* 0x0000001e08157223 */ /* 0x082fe20000000015 */
[-C--:B------:R-:W-:Y:S01]  /*2180*/  FFMA R22, R9, R30.reuse, R22 ;  /* 0x0000001e09167223 */ /* 0x080fe20000000016 */
[-C--:B------:R-:W-:Y:S01]  /*2190*/  FFMA R23, R10, R30.reuse, R23 ;  /* 0x0000001e0a177223 */ /* 0x080fe20000000017 */
[----:B------:R-:W-:Y:S01]  /*21a0*/  FFMA R28, R11, R30, R28 ;  /* 0x0000001e0b1c7223 */ /* 0x000fe2000000001c */
        /* <DEDUP_REMOVED lines=16> */
[----:B------:R-:W-:-:S02]  /*22b0*/  FFMA R54, R9, R78, R72 ;  /* 0x0000004e09367223 */ /* 0x000fc40000000048 */
[----:B------:R-:W1:Y:S01]  /*22c0*/  LDS.128 R72, [R4+0xe10] ;  /* 0x000e100004487984 */ /* 0x000e620000000c00 */
[C---:B------:R-:W-:Y:S01]  /*22d0*/  FFMA R61, R10.reuse, R78, R27 ;  /* 0x0000004e0a3d7223 */ /* 0x040fe2000000001b */
[C---:B------:R-:W-:Y:S01]  /*22e0*/  FFMA R77, R10.reuse, R62, R77 ;  /* 0x0000003e0a4d7223 */ /* 0x040fe2000000004d */
[----:B------:R-:W-:Y:S01]  /*22f0*/  FFMA R5, R10, R70, R5 ;  /* 0x000000460a057223 */ /* 0x000fe20000000005 */
[C---:B------:R-:W-:Y:S01]  /*2300*/  FFMA R60, R11.reuse, R78, R60 ;  /* 0x0000004e0b3c7223 */ /* 0x040fe2000000003c */
[C---:B------:R-:W-:Y:S01]  /*2310*/  FFMA R68, R11.reuse, R62, R68 ;  /* 0x0000003e0b447223 */ /* 0x040fe20000000044 */
[----:B------:R-:W-:Y:S01]  /*2320*/  FFMA R76, R11, R70, R76 ;  /* 0x000000460b4c7223 */ /* 0x000fe2000000004c */
[C---:B0-----:R-:W-:Y:S01]  /*2330*/  FFMA R10, R39.reuse, R66, R18 ;  /* 0x00000042270a7223 */ /* 0x041fe20000000012 */
        /* <DEDUP_REMOVED lines=9> */
[----:B------:R-:W-:Y:S01]  /*23d0*/  UIADD3 UR5, UPT, UPT, UR5, 0x1, URZ ;  /* 0x0000000105057890 */ /* 0x000fe2000fffe0ff */
[C---:B-1----:R-:W-:Y:S01]  /*23e0*/  FFMA R12, R72.reuse, R39, R13 ;  /* 0x00000027480c7223 */ /* 0x042fe2000000000d */
        /* <DEDUP_REMOVED lines=9> */
[----:B------:R-:W-:-:S02]  /*2480*/  FFMA R30, R74, R47, R89 ;  /* 0x0000002f4a1e7223 */ /* 0x000fc40000000059 */
[----:B------:R-:W0:Y:S01]  /*2490*/  LDC R89, c[0x0][0x39c] ;  /* 0x0000e700ff597b82 */ /* 0x000e220000000800 */
[C---:B------:R-:W-:Y:S01]  /*24a0*/  FFMA R53, R8.reuse, R78, R53 ;  /* 0x0000004e08357223 */ /* 0x040fe20000000035 */
[C---:B------:R-:W-:Y:S01]  /*24b0*/  FFMA R81, R8.reuse, R62, R81 ;  /* 0x0000003e08517223 */ /* 0x040fe20000000051 */
[----:B------:R-:W-:Y:S01]  /*24c0*/  FFMA R69, R8, R70, R25 ;  /* 0x0000004608457223 */ /* 0x000fe20000000019 */
[C---:B------:R-:W-:Y:S01]  /*24d0*/  FFMA R8, R64.reuse, R39, R17 ;  /* 0x0000002740087223 */ /* 0x040fe20000000011 */
[----:B------:R-:W-:Y:S01]  /*24e0*/  UISETP.NE.AND UP0, UPT, UR5, URZ, UPT ;  /* 0x000000ff0500728c */ /* 0x000fe2000bf05270 */
[-C--:B------:R-:W-:Y:S01]  /*24f0*/  FFMA R16, R64, R31.reuse, R16 ;  /* 0x0000001f40107223 */ /* 0x080fe20000000010 */
[----:B------:R-:W-:Y:S01]  /*2500*/  FFMA R17, R65, R31, R112 ;  /* 0x0000001f41117223 */ /* 0x000fe20000000070 */
[----:B------:R-:W-:Y:S01]  /*2510*/  FFMA R31, R75, R47, R36 ;  /* 0x0000002f4b1f7223 */ /* 0x000fe20000000024 */
[C---:B------:R-:W-:Y:S01]  /*2520*/  FFMA R80, R9.reuse, R62, R80 ;  /* 0x0000003e09507223 */ /* 0x040fe20000000050 */
[----:B------:R-:W-:Y:S01]  /*2530*/  FFMA R78, R9, R70, R118 ;  /* 0x00000046094e7223 */ /* 0x000fe20000000076 */
[C---:B------:R-:W-:Y:S01]  /*2540*/  FFMA R36, R72.reuse, R55, R37 ;  /* 0x0000003748247223 */ /* 0x040fe20000000025 */
[----:B------:R-:W-:Y:S01]  /*2550*/  FFMA R9, R39, R65, R114 ;  /* 0x0000004127097223 */ /* 0x000fe20000000072 */
[----:B------:R-:W-:Y:S01]  /*2560*/  FFMA R37, R73, R55, R38 ;  /* 0x0000003749257223 */ /* 0x000fe20000000026 */
[----:B------:R-:W-:Y:S01]  /*2570*/  FFMA R52, R72, R79, R53 ;  /* 0x0000004f48347223 */ /* 0x000fe20000000035 */
[-C--:B------:R-:W-:Y:S01]  /*2580*/  FFMA R32, R64, R55.reuse, R32 ;  /* 0x0000003740207223 */ /* 0x080fe20000000020 */
[-C--:B------:R-:W-:Y:S01]  /*2590*/  FFMA R33, R65, R55.reuse, R108 ;  /* 0x0000003741217223 */ /* 0x080fe2000000006c */
[-C--:B------:R-:W-:Y:S01]  /*25a0*/  FFMA R34, R66, R55.reuse, R34 ;  /* 0x0000003742227223 */ /* 0x080fe20000000022 */
[CC--:B------:R-:W-:Y:S01]  /*25b0*/  FFMA R38, R74.reuse, R55.reuse, R87 ;  /* 0x000000374a267223 */ /* 0x0c0fe20000000057 */
[----:B------:R-:W-:Y:S01]  /*25c0*/  FFMA R39, R75, R55, R44 ;  /* 0x000000374b277223 */ /* 0x000fe2000000002c */
[-C--:B------:R-:W-:Y:S01]  /*25d0*/  FFMA R53, R73, R79.reuse, R54 ;  /* 0x0000004f49357223 */ /* 0x080fe20000000036 */
[-C--:B------:R-:W-:Y:S01]  /*25e0*/  FFMA R54, R74, R79.reuse, R61 ;  /* 0x0000004f4a367223 */ /* 0x080fe2000000003d */
        /* <DEDUP_REMOVED lines=18> */
[-C--:B------:R-:W-:Y:S01]  /*2710*/  FFMA R68, R72, R71.reuse, R69 ;  /* 0x0000004748447223 */ /* 0x080fe20000000045 */
[-C--:B------:R-:W-:Y:S01]  /*2720*/  FFMA R64, R64, R71.reuse, R116 ;  /* 0x0000004740407223 */ /* 0x080fe20000000074 */
[-C--:B------:R-:W-:Y:S01]  /*2730*/  FFMA R65, R65, R71.reuse, R102 ;  /* 0x0000004741417223 */ /* 0x080fe20000000066 */
[----:B------:R-:W-:Y:S01]  /*2740*/  FFMA R66, R66, R71, R96 ;  /* 0x0000004742427223 */ /* 0x000fe20000000060 */
[C---:B------:R-:W-:Y:S01]  /*2750*/  FFMA R45, R73.reuse, R83, R46 ;  /* 0x00000053492d7223 */ /* 0x040fe2000000002e */
[-C--:B------:R-:W-:Y:S01]  /*2760*/  FFMA R69, R73, R71.reuse, R78 ;  /* 0x0000004749457223 */ /* 0x080fe2000000004e */
[C---:B------:R-:W-:Y:S01]  /*2770*/  FFMA R70, R74.reuse, R71, R5 ;  /* 0x000000474a467223 */ /* 0x040fe20000000005 */
[-C--:B------:R-:W-:Y:S01]  /*2780*/  FFMA R46, R74, R83.reuse, R85 ;  /* 0x000000534a2e7223 */ /* 0x080fe20000000055 */
[C---:B------:R-:W-:Y:S01]  /*2790*/  FFMA R47, R75.reuse, R83, R82 ;  /* 0x000000534b2f7223 */ /* 0x040fe20000000052 */
[----:B------:R-:W-:Y:S01]  /*27a0*/  FFMA R71, R75, R71, R76 ;  /* 0x000000474b477223 */ /* 0x000fe2000000004c */
[----:B0-----:R-:W-:-:S02]  /*27b0*/  LEA R2, R89, R2, 0x3 ;  /* 0x0000000259027211 */ /* 0x001fc400078e18ff */
[----:B------:R-:W-:Y:S01]  /*27c0*/  IADD3 R6, PT, PT, R6, 0x8, RZ ;  /* 0x0000000806067810 */ /* 0x000fe20007ffe0ff */
[----:B------:R-:W-:Y:S06]  /*27d0*/  BAR.SYNC.DEFER_BLOCKING 0x0 ;  /* 0x0000000000007b1d */ /* 0x000fec0000010000 */
[----:B------:R-:W-:Y:S05]  /*27e0*/  BRA.U UP0, `(.L_x_1) ;  /* 0xffffffdd001c7547 */ /* 0x000fea000b83ffff */
.L_x_0:
[----:B------:R-:W1:Y:S01]  /*27f0*/  S2R R2, SR_CTAID.Y ;  /* 0x0000000000027919 */ /* 0x000e620000002600 */
[----:B------:R-:W2:Y:S01]  /*2800*/  LDC R81, c[0x0][0x39c] ;  /* 0x0000e700ff517b82 */ /* 0x000ea20000000800 */
[----:B------:R-:W3:Y:S07]  /*2810*/  S2R R7, SR_CTAID.X ;  /* 0x0000000000077919 */ /* 0x000eee0000002500 */
[----:B------:R-:W4:Y:S01]  /*2820*/  LDC.64 R4, c[0x0][0x390] ;  /* 0x0000e400ff047b82 */ /* 0x000f220000000a00 */
[----:B-1----:R-:W-:-:S02]  /*2830*/  LEA R3, R2, R3, 0x4 ;  /* 0x0000000302037211 */ /* 0x002fc400078e20ff */
[----:B---3--:R-:W-:Y:S02]  /*2840*/  LEA R2, R7, R0, 0x4 ;  /* 0x0000000007027211 */ /* 0x008fe400078e20ff */
[----:B------:R-:W-:Y:S02]  /*2850*/  SHF.L.U32 R0, R3, 0x3, RZ ;  /* 0x0000000303007819 */ /* 0x000fe400000006ff */
[----:B------:R-:W-:-:S05]  /*2860*/  SHF.L.U32 R3, R2, 0x3, RZ ;  /* 0x0000000302037819 */ /* 0x000fca00000006ff */
[----:B--2---:R-:W-:-:S04]  /*2870*/  IMAD R3, R0, R81, R3 ;  /* 0x0000005100037224 */ /* 0x004fc800078e0203 */
[----:B----4-:R-:W-:-:S05]  /*2880*/  IMAD.WIDE R2, R3, 0x4, R4 ;  /* 0x0000000403027825 */ /* 0x010fca00078e0204 */
[----:B0-----:R0:W-:Y:S01]  /*2890*/  STG.E.128 desc[UR10][R2.64], R8 ;  /* 0x0000000802007986 */ /* 0x0011e2000c101d0a */
[----:B------:R-:W-:-:S03]  /*28a0*/  IMAD.WIDE R4, R81, 0x4, R2 ;  /* 0x0000000451047825 */ /* 0x000fc600078e0202 */
[----:B------:R-:W-:Y:S01]  /*28b0*/  STG.E.128 desc[UR10][R2.64+0x10], R12 ;  /* 0x0000100c02007986 */ /* 0x000fe2000c101d0a */
[----:B------:R-:W-:-:S03]  /*28c0*/  IMAD.WIDE R6, R81, 0x4, R4 ;  /* 0x0000000451067825 */ /* 0x000fc600078e0204 */
[----:B------:R-:W-:Y:S04]  /*28d0*/  STG.E.128 desc[UR10][R4.64], R16 ;  /* 0x0000001004007986 */ /* 0x000fe8000c101d0a */
[----:B------:R-:W-:Y:S01]  /*28e0*/  STG.E.128 desc[UR10][R4.64+0x10], R20 ;  /* 0x0000101404007986 */ /* 0x000fe2000c101d0a */
        /* <DEDUP_REMOVED lines=10> */
[----:B0-----:R-:W-:-:S03]  /*2990*/  IMAD.WIDE R8, R81, 0x4, R78 ;  /* 0x0000000451087825 */ /* 0x001fc600078e024e */
[----:B------:R-:W-:Y:S04]  /*29a0*/  STG.E.128 desc[UR10][R76.64], R48 ;  /* 0x000000304c007986 */ /* 0x000fe8000c101d0a */
[----:B------:R-:W-:Y:S04]  /*29b0*/  STG.E.128 desc[UR10][R76.64+0x10], R52 ;  /* 0x000010344c007986 */ /* 0x000fe8000c101d0a */
[----:B------:R-:W-:Y:S04]  /*29c0*/  STG.E.128 desc[UR10][R78.64], R56 ;  /* 0x000000384e007986 */ /* 0x000fe8000c101d0a */
[----:B------:R-:W-:Y:S04]  /*29d0*/  STG.E.128 desc[UR10][R78.64+0x10], R60 ;  /* 0x0000103c4e007986 */ /* 0x000fe8000c101d0a */
[----:B------:R-:W-:Y:S04]  /*29e0*/  STG.E.128 desc[UR10][R8.64], R64 ;  /* 0x0000004008007986 */ /* 0x000fe8000c101d0a */
[----:B------:R-:W-:Y:S01]  /*29f0*/  STG.E.128 desc[UR10][R8.64+0x10], R68 ;  /* 0x0000104408007986 */ /* 0x000fe2000c101d0a */
[----:B------:R-:W-:Y:S05]  /*2a00*/  EXIT ;  /* 0x000000000000794d */ /* 0x000fea0003800000 */
.L_x_2:
[----:B------:R-:W-:-:S00]  /*2a10*/  BRA `(.L_x_2) ;  /* 0xfffffffc00fc7947 */ /* 0x000fc0000383ffff */
[----:B------:R-:W-:-:S00]  /*2a20*/  NOP ;  /* 0x0000000000007918 */ /* 0x000fc00000000000 */
        /* <DEDUP_REMOVED lines=13> */
.L_x_3:


//--------------------- .nv.shared._Z8sgemm_V1PfS_S_iii --------------------------
	.section	.nv.shared._Z8sgemm_V1PfS_S_iii,"aw",@nobits
	.sectionflags	@""
	.align	4
.nv.shared._Z8sgemm_V1PfS_S_iii:
	.zero		9216


//--------------------- .nv.shared.reserved.0     --------------------------
	.section	.nv.shared.reserved.0,"aw",@nobits
	.weak		__nv_reservedSMEM_offset_0_alias
	.size		__nv_reservedSMEM_offset_0_alias, 0, 64
	.other		__nv_reservedSMEM_offset_0_alias,@"STO_CUDA_RESERVED_SHARED STV_DEFAULT"
__nv_reservedSMEM_offset_0_alias:
	.zero		0
	.zero		64


//--------------------- .nv.constant0._Z8sgemm_V1PfS_S_iii --------------------------
	.section	.nv.constant0._Z8sgemm_V1PfS_S_iii,"a",@progbits
	.sectionflags	@""
	.align	4
.nv.constant0._Z8sgemm_V1PfS_S_iii:
	.zero		932


//--------------------- SYMBOLS --------------------------

	.type		.nv.reservedSmem.offset0,@object
	.size		.nv.reservedSmem.offset0,0x4
	.type		.nv.reservedSmem.cap,@object
	.size		.nv.reservedSmem.cap,0x4
